	.headerflags	@"EF_CUDA_TEXMODE_UNIFIED EF_CUDA_64BIT_ADDRESS EF_CUDA_ACCELERATORS EF_CUDA_SM90 EF_CUDA_VIRTUAL_SM(EF_CUDA_SM90)"
	.elftype	@"ET_EXEC"


//--------------------- .nv.info                  --------------------------
	.section	.nv.info,"",@"SHT_CUDA_INFO"
	.align	4


	//----- nvinfo : EIATTR_REGCOUNT
	.align		4
        /*0000*/ 	.byte	0x04, 0x2f
        /*0002*/ 	.short	(.L_2 - .L_1)
	.align		4
.L_1:
        /*0004*/ 	.word	index@(kda_gate_fwd_kernel)
        /*0008*/ 	.word	0x00000028


	//----- nvinfo : EIATTR_FRAME_SIZE
	.align		4
.L_2:
        /*000c*/ 	.byte	0x04, 0x11
        /*000e*/ 	.short	(.L_4 - .L_3)
	.align		4
.L_3:
        /*0010*/ 	.word	index@(kda_gate_fwd_kernel)
        /*0014*/ 	.word	0x00000000


	//----- nvinfo : EIATTR_MIN_STACK_SIZE
	.align		4
.L_4:
        /*0018*/ 	.byte	0x04, 0x12
        /*001a*/ 	.short	(.L_6 - .L_5)
	.align		4
.L_5:
        /*001c*/ 	.word	index@(kda_gate_fwd_kernel)
        /*0020*/ 	.word	0x00000000
.L_6:


//--------------------- .nv.info.kda_gate_fwd_kernel --------------------------
	.section	.nv.info.kda_gate_fwd_kernel,"",@"SHT_CUDA_INFO"
	.sectionflags	@""
	.align	4


	//----- nvinfo : EIATTR_CUDA_API_VERSION
	.align		4
        /*0000*/ 	.byte	0x04, 0x37
        /*0002*/ 	.short	(.L_8 - .L_7)
.L_7:
        /*0004*/ 	.word	0x00000080


	//----- nvinfo : EIATTR_KPARAM_INFO
	.align		4
.L_8:
        /*0008*/ 	.byte	0x04, 0x17
        /*000a*/ 	.short	(.L_10 - .L_9)
.L_9:
        /*000c*/ 	.word	0x00000000
        /*0010*/ 	.short	0x0006
        /*0012*/ 	.short	0x0028
        /*0014*/ 	.byte	0x00, 0xf4, 0x21, 0x00


	//----- nvinfo : EIATTR_KPARAM_INFO
	.align		4
.L_10:
        /*0018*/ 	.byte	0x04, 0x17
        /*001a*/ 	.short	(.L_12 - .L_11)
.L_11:
        /*001c*/ 	.word	0x00000000
        /*0020*/ 	.short	0x0005
        /*0022*/ 	.short	0x0020
        /*0024*/ 	.byte	0x00, 0xf4, 0x21, 0x00


	//----- nvinfo : EIATTR_KPARAM_INFO
	.align		4
.L_12:
        /*0028*/ 	.byte	0x04, 0x17
        /*002a*/ 	.short	(.L_14 - .L_13)
.L_13:
        /*002c*/ 	.word	0x00000000
        /*0030*/ 	.short	0x0004
        /*0032*/ 	.short	0x001c
        /*0034*/ 	.byte	0x00, 0xf0, 0x11, 0x00


	//----- nvinfo : EIATTR_KPARAM_INFO
	.align		4
.L_14:
        /*0038*/ 	.byte	0x04, 0x17
        /*003a*/ 	.short	(.L_16 - .L_15)
.L_15:
        /*003c*/ 	.word	0x00000000
        /*0040*/ 	.short	0x0003
        /*0042*/ 	.short	0x0018
        /*0044*/ 	.byte	0x00, 0xf0, 0x11, 0x00


	//----- nvinfo : EIATTR_KPARAM_INFO
	.align		4
.L_16:
        /*0048*/ 	.byte	0x04, 0x17
        /*004a*/ 	.short	(.L_18 - .L_17)
.L_17:
        /*004c*/ 	.word	0x00000000
        /*0050*/ 	.short	0x0002
        /*0052*/ 	.short	0x0010
        /*0054*/ 	.byte	0x00, 0xf4, 0x21, 0x00


	//----- nvinfo : EIATTR_KPARAM_INFO
	.align		4
.L_18:
        /*0058*/ 	.byte	0x04, 0x17
        /*005a*/ 	.short	(.L_20 - .L_19)
.L_19:
        /*005c*/ 	.word	0x00000000
        /*0060*/ 	.short	0x0001
        /*0062*/ 	.short	0x0008
        /*0064*/ 	.byte	0x00, 0xf4, 0x21, 0x00


	//----- nvinfo : EIATTR_KPARAM_INFO
	.align		4
.L_20:
        /*0068*/ 	.byte	0x04, 0x17
        /*006a*/ 	.short	(.L_22 - .L_21)
.L_21:
        /*006c*/ 	.word	0x00000000
        /*0070*/ 	.short	0x0000
        /*0072*/ 	.short	0x0000
        /*0074*/ 	.byte	0x00, 0xf4, 0x21, 0x00


	//----- nvinfo : EIATTR_SPARSE_MMA_MASK
	.align		4
.L_22:
        /*0078*/ 	.byte	0x03, 0x50
        /*007a*/ 	.short	0x0000


	//----- nvinfo : EIATTR_MAXREG_COUNT
	.align		4
        /*007c*/ 	.byte	0x03, 0x1b
        /*007e*/ 	.short	0x00ff


	//----- nvinfo : EIATTR_EXIT_INSTR_OFFSETS
	.align		4
        /*0080*/ 	.byte	0x04, 0x1c
        /*0082*/ 	.short	(.L_24 - .L_23)


	//   ....[0]....
.L_23:
        /*0084*/ 	.word	0x000024a0


	//   ....[1]....
        /*0088*/ 	.word	0x000024c0


	//----- nvinfo : EIATTR_REQNTID
	.align		4
.L_24:
        /*008c*/ 	.byte	0x04, 0x10
        /*008e*/ 	.short	(.L_26 - .L_25)
.L_25:
        /*0090*/ 	.word	0x00000080
        /*0094*/ 	.word	0x00000001
        /*0098*/ 	.word	0x00000001


	//----- nvinfo : EIATTR_CBANK_PARAM_SIZE
	.align		4
.L_26:
        /*009c*/ 	.byte	0x03, 0x19
        /*009e*/ 	.short	0x0030


	//----- nvinfo : EIATTR_PARAM_CBANK
	.align		4
        /*00a0*/ 	.byte	0x04, 0x0a
        /*00a2*/ 	.short	(.L_28 - .L_27)
	.align		4
.L_27:
        /*00a4*/ 	.word	index@(.nv.constant0.kda_gate_fwd_kernel)
        /*00a8*/ 	.short	0x0210
        /*00aa*/ 	.short	0x0030


	//----- nvinfo : EIATTR_SW_WAR
	.align		4
.L_28:
        /*00ac*/ 	.byte	0x04, 0x36
        /*00ae*/ 	.short	(.L_30 - .L_29)
.L_29:
        /*00b0*/ 	.word	0x00000008
.L_30:


//--------------------- .nv.callgraph             --------------------------
	.section	.nv.callgraph,"",@"SHT_CUDA_CALLGRAPH"
	.align	4
	.sectionentsize	8
	.align		4
        /*0000*/ 	.word	0x00000000
	.align		4
        /*0004*/ 	.word	0xffffffff
	.align		4
        /*0008*/ 	.word	0x00000000
	.align		4
        /*000c*/ 	.word	0xfffffffe
	.align		4
        /*0010*/ 	.word	0x00000000
	.align		4
        /*0014*/ 	.word	0xfffffffd
	.align		4
        /*0018*/ 	.word	0x00000000
	.align		4
        /*001c*/ 	.word	0xfffffffc


//--------------------- .nv.constant4             --------------------------
	.section	.nv.constant4,"a",@progbits
	.align	8
	.align		8
.nv.constant4:
        /*0000*/ 	.dword	_$_str


//--------------------- .text.kda_gate_fwd_kernel --------------------------
	.section	.text.kda_gate_fwd_kernel,"ax",@progbits
	.align	128
        .global         kda_gate_fwd_kernel
        .type           kda_gate_fwd_kernel,@function
        .size           kda_gate_fwd_kernel,(.L_x_1 - kda_gate_fwd_kernel)
        .other          kda_gate_fwd_kernel,@"STO_CUDA_ENTRY STV_DEFAULT"
kda_gate_fwd_kernel:
.text.kda_gate_fwd_kernel:
[----:B------:R-:W0:Y:S01]  /*0000*/  LDC R1, c[0x0][0x28] ;  /* 0x00000a00ff017b82 */ /* 0x000e220000000800 */
[----:B------:R-:W1:Y:S07]  /*0010*/  S2R R16, SR_TID.X ;  /* 0x0000000000107919 */ /* 0x000e6e0000002100 */
[----:B------:R-:W2:Y:S01]  /*0020*/  S2UR UR6, SR_CTAID.Y ;  /* 0x00000000000679c3 */ /* 0x000ea20000002600 */
[----:B------:R-:W-:Y:S01]  /*0030*/  ULDC.64 UR16, c[0x0][0x228] ;  /* 0x00008a0000107ab9 */ /* 0x000fe20000000a00 */
[----:B------:R-:W-:Y:S01]  /*0040*/  HFMA2.MMA R17, -RZ, RZ, 0, 0 ;  /* 0x00000000ff117435 */ /* 0x000fe200000001ff */
[----:B------:R-:W3:Y:S01]  /*0050*/  S2R R0, SR_CTAID.X ;  /* 0x0000000000007919 */ /* 0x000ee20000002500 */
[----:B------:R-:W-:Y:S01]  /*0060*/  UIMAD UR4, UR17, 0xc, URZ ;  /* 0x0000000c110478a4 */ /* 0x000fe2000f8e023f */
[----:B------:R-:W-:Y:S01]  /*0070*/  CS2R R12, SRZ ;  /* 0x00000000000c7805 */ /* 0x000fe2000001ff00 */
[----:B------:R-:W-:Y:S01]  /*0080*/  USHF.R.S32.HI UR14, URZ, 0x1f, UR16 ;  /* 0x0000001f3f0e7899 */ /* 0x000fe20008011410 */
[----:B------:R-:W-:Y:S01]  /*0090*/  CS2R R14, SRZ ;  /* 0x00000000000e7805 */ /* 0x000fe2000001ff00 */
[----:B------:R-:W-:Y:S01]  /*00a0*/  USHF.R.S32.HI UR15, URZ, 0x1f, UR4 ;  /* 0x0000001f3f0f7899 */ /* 0x000fe20008011404 */
[----:B------:R-:W-:Y:S01]  /*00b0*/  ULDC.64 UR8, c[0x0][0x210] ;  /* 0x0000840000087ab9 */ /* 0x000fe20000000a00 */
[----:B------:R-:W-:Y:S01]  /*00c0*/  ULDC.64 UR12, c[0x0][0x208] ;  /* 0x00008200000c7ab9 */ /* 0x000fe20000000a00 */
[----:B------:R-:W-:Y:S01]  /*00d0*/  ULDC.64 UR10, c[0x0][0x218] ;  /* 0x00008600000a7ab9 */ /* 0x000fe20000000a00 */
[----:B--2---:R-:W-:-:S02]  /*00e0*/  UIMAD UR7, UR6, 0x30, URZ ;  /* 0x00000030060778a4 */ /* 0x004fc4000f8e023f */
[----:B------:R-:W-:Y:S02]  /*00f0*/  UIMAD UR5, UR6, 0xc, URZ ;  /* 0x0000000c060578a4 */ /* 0x000fe4000f8e023f */
[----:B------:R-:W-:Y:S01]  /*0100*/  UIADD3 UR7, UP0, UR7, UR8, URZ ;  /* 0x0000000807077290 */ /* 0x000fe2000ff1e03f */
[----:B-1----:R-:W-:-:S03]  /*0110*/  SHF.R.U32.HI R3, RZ, 0x2, R16 ;  /* 0x00000002ff037819 */ /* 0x002fc60000011610 */
[----:B------:R-:W-:Y:S01]  /*0120*/  ULEA.HI.X UR8, UR5, UR9, URZ, 0x2, UP0 ;  /* 0x0000000905087291 */ /* 0x000fe200080f143f */
[----:B------:R-:W-:Y:S02]  /*0130*/  SHF.L.U32 R16, R16, 0x2, RZ ;  /* 0x0000000210107819 */ /* 0x000fe400000006ff */
[----:B---3--:R-:W-:Y:S02]  /*0140*/  SHF.L.U32 R0, R0, 0x7, RZ ;  /* 0x0000000700007819 */ /* 0x008fe400000006ff */
[----:B------:R-:W-:Y:S02]  /*0150*/  SGXT.U32 R3, R3, 0x5 ;  /* 0x000000050303781a */ /* 0x000fe40000000000 */
[----:B------:R-:W-:Y:S02]  /*0160*/  SHF.R.S32.HI R30, RZ, 0x1f, R0 ;  /* 0x0000001fff1e7819 */ /* 0x000fe40000011400 */
[----:B------:R-:W-:Y:S02]  /*0170*/  LOP3.LUT R5, R3, R0, RZ, 0xfc, !PT ;  /* 0x0000000003057212 */ /* 0x000fe400078efcff */
[----:B------:R-:W-:Y:S01]  /*0180*/  LOP3.LUT R16, R16, 0xc, RZ, 0xc0, !PT ;  /* 0x0000000c10107812 */ /* 0x000fe200078ec0ff */
[----:B------:R-:W-:Y:S01]  /*0190*/  IMAD R2, R30, UR4, RZ ;  /* 0x000000041e027c24 */ /* 0x000fe2000f8e02ff */
[----:B------:R-:W-:-:S02]  /*01a0*/  ISETP.GT.AND P3, PT, R0, -0x1, PT ;  /* 0xffffffff0000780c */ /* 0x000fc40003f64270 */
[C---:B------:R-:W-:Y:S01]  /*01b0*/  ISETP.LT.U32.AND P2, PT, R5.reuse, UR16, PT ;  /* 0x0000001005007c0c */ /* 0x040fe2000bf41070 */
[C---:B------:R-:W-:Y:S02]  /*01c0*/  IMAD R25, R5.reuse, UR15, R2 ;  /* 0x0000000f05197c24 */ /* 0x040fe4000f8e0202 */
[----:B------:R-:W-:Y:S01]  /*01d0*/  IMAD.WIDE.U32 R4, R5, UR4, R16 ;  /* 0x0000000405047c25 */ /* 0x000fe2000f8e0010 */
[----:B------:R-:W-:-:S04]  /*01e0*/  ISETP.LT.AND.EX P2, PT, R30, UR14, P3, P2 ;  /* 0x0000000e1e007c0c */ /* 0x000fc80009f41320 */
[----:B------:R-:W-:Y:S02]  /*01f0*/  IADD3 R25, R5, R25, RZ ;  /* 0x0000001905197210 */ /* 0x000fe40007ffe0ff */
[----:B------:R-:W-:Y:S02]  /*0200*/  SHF.L.U32 R24, R4, 0x2, RZ ;  /* 0x0000000204187819 */ /* 0x000fe400000006ff */
[----:B------:R-:W-:Y:S02]  /*0210*/  ISETP.NE.U32.AND P2, PT, R16, 0xc, P2 ;  /* 0x0000000c1000780c */ /* 0x000fe40001745070 */
[----:B------:R-:W-:Y:S02]  /*0220*/  SHF.L.U64.HI R25, R4, 0x2, R25 ;  /* 0x0000000204197819 */ /* 0x000fe40000010219 */
[----:B------:R-:W-:-:S04]  /*0230*/  IADD3 R8, P0, R24, UR7, RZ ;  /* 0x0000000718087c10 */ /* 0x000fc8000ff1e0ff */
[----:B------:R-:W-:-:S05]  /*0240*/  IADD3.X R9, R25, UR8, RZ, P0, !PT ;  /* 0x0000000819097c10 */ /* 0x000fca00087fe4ff */
[----:B------:R1:W2:Y:S01]  /*0250*/  @P2 LDG.E.128 R12, desc[UR12][R8.64] ;  /* 0x0000000c080c2981 */ /* 0x0002a2000c1e1d00 */
[----:B------:R-:W-:Y:S01]  /*0260*/  LOP3.LUT R11, R0, 0x40, R3, 0xfe, !PT ;  /* 0x00000040000b7812 */ /* 0x000fe200078efe03 */
[----:B------:R-:W-:-:S03]  /*0270*/  ULEA UR9, UP0, UR6, UR10, 0x2 ;  /* 0x0000000a06097291 */ /* 0x000fc6000f80103f */
[C---:B------:R-:W-:Y:S01]  /*0280*/  ISETP.LT.U32.AND P1, PT, R11.reuse, UR16, PT ;  /* 0x000000100b007c0c */ /* 0x040fe2000bf21070 */
[C---:B------:R-:W-:Y:S01]  /*0290*/  IMAD R21, R11.reuse, UR15, R2 ;  /* 0x0000000f0b157c24 */ /* 0x040fe2000f8e0202 */
[----:B------:R-:W-:Y:S01]  /*02a0*/  ULEA.HI.X UR6, UR6, UR11, URZ, 0x2, UP0 ;  /* 0x0000000b06067291 */ /* 0x000fe200080f143f */
[----:B------:R-:W-:Y:S01]  /*02b0*/  IMAD.WIDE.U32 R4, R11, UR4, R16 ;  /* 0x000000040b047c25 */ /* 0x000fe2000f8e0010 */
[----:B------:R-:W-:Y:S02]  /*02c0*/  ISETP.LT.AND.EX P1, PT, R30, UR14, P3, P1 ;  /* 0x0000000e1e007c0c */ /* 0x000fe40009f21310 */
[----:B-1----:R-:W-:Y:S02]  /*02d0*/  CS2R R8, SRZ ;  /* 0x0000000000087805 */ /* 0x002fe4000001ff00 */
[----:B------:R-:W-:Y:S02]  /*02e0*/  MOV R6, UR9 ;  /* 0x0000000900067c02 */ /* 0x000fe40008000f00 */
[----:B------:R-:W-:-:S02]  /*02f0*/  IADD3 R21, R5, R21, RZ ;  /* 0x0000001505157210 */ /* 0x000fc40007ffe0ff */
[----:B------:R-:W-:Y:S02]  /*0300*/  LOP3.LUT R5, R0, 0x20, R3, 0xfe, !PT ;  /* 0x0000002000057812 */ /* 0x000fe400078efe03 */
[C---:B------:R-:W-:Y:S02]  /*0310*/  SHF.L.U32 R23, R4.reuse, 0x2, RZ ;  /* 0x0000000204177819 */ /* 0x040fe400000006ff */
[----:B------:R-:W-:Y:S01]  /*0320*/  SHF.L.U64.HI R21, R4, 0x2, R21 ;  /* 0x0000000204157819 */ /* 0x000fe20000010215 */
[C---:B------:R-:W-:Y:S01]  /*0330*/  IMAD R11, R5.reuse, UR15, R2 ;  /* 0x0000000f050b7c24 */ /* 0x040fe2000f8e0202 */
[C---:B------:R-:W-:Y:S01]  /*0340*/  ISETP.LT.U32.AND P0, PT, R5.reuse, UR16, PT ;  /* 0x0000001005007c0c */ /* 0x040fe2000bf01070 */
[----:B------:R-:W-:Y:S01]  /*0350*/  IMAD.WIDE.U32 R4, R5, UR4, R16 ;  /* 0x0000000405047c25 */ /* 0x000fe2000f8e0010 */
[----:B------:R-:W-:Y:S02]  /*0360*/  ISETP.NE.U32.AND P1, PT, R16, 0xc, P1 ;  /* 0x0000000c1000780c */ /* 0x000fe40000f25070 */
[----:B------:R-:W-:-:S02]  /*0370*/  IADD3 R28, P4, R23, UR7, RZ ;  /* 0x00000007171c7c10 */ /* 0x000fc4000ff9e0ff */
[----:B------:R-:W-:Y:S02]  /*0380*/  ISETP.LT.AND.EX P0, PT, R30, UR14, P3, P0 ;  /* 0x0000000e1e007c0c */ /* 0x000fe40009f01300 */
[----:B------:R-:W-:Y:S02]  /*0390*/  IADD3 R5, R5, R11, RZ ;  /* 0x0000000b05057210 */ /* 0x000fe40007ffe0ff */
[----:B------:R-:W-:Y:S02]  /*03a0*/  CS2R R10, SRZ ;  /* 0x00000000000a7805 */ /* 0x000fe4000001ff00 */
[----:B------:R-:W-:Y:S02]  /*03b0*/  IADD3.X R29, R21, UR8, RZ, P4, !PT ;  /* 0x00000008151d7c10 */ /* 0x000fe4000a7fe4ff */
[----:B------:R-:W-:Y:S02]  /*03c0*/  SHF.L.U32 R26, R4, 0x2, RZ ;  /* 0x00000002041a7819 */ /* 0x000fe400000006ff */
[----:B------:R-:W-:Y:S01]  /*03d0*/  ISETP.NE.U32.AND P0, PT, R16, 0xc, P0 ;  /* 0x0000000c1000780c */ /* 0x000fe20000705070 */
[----:B------:R-:W3:Y:S01]  /*03e0*/  @P1 LDG.E.128 R8, desc[UR12][R28.64] ;  /* 0x0000000c1c081981 */ /* 0x000ee2000c1e1d00 */
[----:B------:R-:W-:-:S02]  /*03f0*/  MOV R7, UR6 ;  /* 0x0000000600077c02 */ /* 0x000fc40008000f00 */
[----:B------:R-:W-:Y:S02]  /*0400*/  SHF.L.U64.HI R22, R4, 0x2, R5 ;  /* 0x0000000204167819 */ /* 0x000fe40000010205 */
[----:B------:R-:W-:Y:S01]  /*0410*/  IADD3 R18, P5, R26, UR7, RZ ;  /* 0x000000071a127c10 */ /* 0x000fe2000ffbe0ff */
[----:B------:R1:W4:Y:S01]  /*0420*/  LDG.E R20, desc[UR12][R6.64] ;  /* 0x0000000c06147981 */ /* 0x000322000c1e1900 */
[----:B------:R-:W-:Y:S02]  /*0430*/  CS2R R4, SRZ ;  /* 0x0000000000047805 */ /* 0x000fe4000001ff00 */
[----:B------:R-:W-:Y:S02]  /*0440*/  IADD3.X R19, R22, UR8, RZ, P5, !PT ;  /* 0x0000000816137c10 */ /* 0x000fe4000affe4ff */
[----:B-1----:R-:W-:-:S06]  /*0450*/  CS2R R6, SRZ ;  /* 0x0000000000067805 */ /* 0x002fcc000001ff00 */
[----:B------:R1:W5:Y:S01]  /*0460*/  @P0 LDG.E.128 R4, desc[UR12][R18.64] ;  /* 0x0000000c12040981 */ /* 0x000362000c1e1d00 */
[----:B------:R-:W-:Y:S01]  /*0470*/  LOP3.LUT R3, R0, 0x60, R3, 0xfe, !PT ;  /* 0x0000006000037812 */ /* 0x000fe200078efe03 */
[----:B--2---:R-:W-:-:S05]  /*0480*/  FMUL R31, R12, 1.4426950216293334961 ;  /* 0x3fb8aa3b0c1f7820 */ /* 0x004fca0000400000 */
[----:B------:R-:W-:-:S13]  /*0490*/  FSETP.GEU.AND P4, PT, R31, -126, PT ;  /* 0xc2fc00001f00780b */ /* 0x000fda0003f8e000 */
[----:B------:R-:W-:-:S04]  /*04a0*/  @!P4 FMUL R31, R31, 0.5 ;  /* 0x3f0000001f1fc820 */ /* 0x000fc80000400000 */
[----:B------:R-:W2:Y:S01]  /*04b0*/  MUFU.EX2 R27, R31 ;  /* 0x0000001f001b7308 */ /* 0x000ea20000000800 */
[----:B------:R-:W-:Y:S01]  /*04c0*/  FMUL R33, R13, 1.4426950216293334961 ;  /* 0x3fb8aa3b0d217820 */ /* 0x000fe20000400000 */
[----:B--2---:R-:W-:-:S04]  /*04d0*/  @!P4 FMUL R27, R27, R27 ;  /* 0x0000001b1b1bc220 */ /* 0x004fc80000400000 */
[----:B------:R-:W-:-:S13]  /*04e0*/  FSETP.GEU.AND P4, PT, R33, -126, PT ;  /* 0xc2fc00002100780b */ /* 0x000fda0003f8e000 */
[----:B------:R-:W-:-:S04]  /*04f0*/  @!P4 FMUL R33, R33, 0.5 ;  /* 0x3f0000002121c820 */ /* 0x000fc80000400000 */
[----:B-1----:R-:W1:Y:S01]  /*0500*/  MUFU.EX2 R18, R33 ;  /* 0x0000002100127308 */ /* 0x002e620000000800 */
[----:B------:R-:W-:-:S05]  /*0510*/  FADD R28, R27, 1 ;  /* 0x3f8000001b1c7421 */ /* 0x000fca0000000000 */
[----:B------:R-:W-:Y:S01]  /*0520*/  IADD3 R29, R28, -0x3f2aaaab, RZ ;  /* 0xc0d555551c1d7810 */ /* 0x000fe20007ffe0ff */
[----:B-1----:R-:W-:-:S04]  /*0530*/  @!P4 FMUL R18, R18, R18 ;  /* 0x000000121212c220 */ /* 0x002fc80000400000 */
[----:B------:R-:W-:Y:S01]  /*0540*/  FADD R18, R18, 1 ;  /* 0x3f80000012127421 */ /* 0x000fe20000000000 */
[----:B------:R-:W-:-:S04]  /*0550*/  LOP3.LUT R29, R29, 0xff800000, RZ, 0xc0, !PT ;  /* 0xff8000001d1d7812 */ /* 0x000fc800078ec0ff */
[----:B------:R-:W-:-:S04]  /*0560*/  IADD3 R31, R18, -0x3f2aaaab, RZ ;  /* 0xc0d55555121f7810 */ /* 0x000fc80007ffe0ff */
[----:B------:R-:W-:Y:S02]  /*0570*/  LOP3.LUT R31, R31, 0xff800000, RZ, 0xc0, !PT ;  /* 0xff8000001f1f7812 */ /* 0x000fe400078ec0ff */
[----:B------:R-:W-:Y:S02]  /*0580*/  IADD3 R32, R28, -R29, RZ ;  /* 0x8000001d1c207210 */ /* 0x000fe40007ffe0ff */
[----:B------:R-:W-:Y:S02]  /*0590*/  IADD3 R0, R18, -R31, RZ ;  /* 0x8000001f12007210 */ /* 0x000fe40007ffe0ff */
[----:B------:R-:W-:Y:S01]  /*05a0*/  MOV R27, 0x3e055027 ;  /* 0x3e055027001b7802 */ /* 0x000fe20000000f00 */
[----:B------:R-:W-:Y:S02]  /*05b0*/  FADD R32, R32, -1 ;  /* 0xbf80000020207421 */ /* 0x000fe40000000000 */
[----:B------:R-:W-:Y:S02]  /*05c0*/  FADD R0, R0, -1 ;  /* 0xbf80000000007421 */ /* 0x000fe40000000000 */
[----:B------:R-:W-:-:S02]  /*05d0*/  FFMA.FTZ R19, R32, -R27, 0.14084610342979431152 ;  /* 0x3e1039f620137423 */ /* 0x000fc4000001081b */
[----:B------:R-:W-:Y:S02]  /*05e0*/  FFMA.FTZ R33, R0, -R27, 0.14084610342979431152 ;  /* 0x3e1039f600217423 */ /* 0x000fe4000001081b */
[----:B------:R-:W-:Y:S02]  /*05f0*/  FFMA.FTZ R19, R32, R19, -0.12148627638816833496 ;  /* 0xbdf8cdcc20137423 */ /* 0x000fe40000010013 */
[----:B------:R-:W-:Y:S02]  /*0600*/  FFMA.FTZ R33, R0, R33, -0.12148627638816833496 ;  /* 0xbdf8cdcc00217423 */ /* 0x000fe40000010021 */
[----:B------:R-:W-:Y:S02]  /*0610*/  FFMA.FTZ R19, R32, R19, 0.13980610668659210205 ;  /* 0x3e0f295520137423 */ /* 0x000fe40000010013 */
[----:B------:R-:W-:Y:S02]  /*0620*/  FFMA.FTZ R33, R0, R33, 0.13980610668659210205 ;  /* 0x3e0f295500217423 */ /* 0x000fe40000010021 */
[----:B------:R-:W-:-:S02]  /*0630*/  FFMA.FTZ R19, R32, R19, -0.16684235632419586182 ;  /* 0xbe2ad8b920137423 */ /* 0x000fc40000010013 */
[----:B------:R-:W-:Y:S02]  /*0640*/  FFMA.FTZ R33, R0, R33, -0.16684235632419586182 ;  /* 0xbe2ad8b900217423 */ /* 0x000fe40000010021 */
[----:B------:R-:W-:Y:S02]  /*0650*/  FFMA.FTZ R19, R32, R19, 0.20012299716472625732 ;  /* 0x3e4ced0b20137423 */ /* 0x000fe40000010013 */
[----:B------:R-:W-:Y:S02]  /*0660*/  FFMA.FTZ R33, R0, R33, 0.20012299716472625732 ;  /* 0x3e4ced0b00217423 */ /* 0x000fe40000010021 */
[----:B------:R-:W-:Y:S02]  /*0670*/  FFMA.FTZ R19, R32, R19, -0.24999669194221496582 ;  /* 0xbe7fff2220137423 */ /* 0x000fe40000010013 */
[----:B------:R-:W-:Y:S02]  /*0680*/  FFMA.FTZ R33, R0, R33, -0.24999669194221496582 ;  /* 0xbe7fff2200217423 */ /* 0x000fe40000010021 */
[----:B------:R-:W-:-:S02]  /*0690*/  FFMA.FTZ R19, R32, R19, 0.33333182334899902344 ;  /* 0x3eaaaa7820137423 */ /* 0x000fc40000010013 */
[----:B------:R-:W-:Y:S02]  /*06a0*/  FFMA.FTZ R33, R0, R33, 0.33333182334899902344 ;  /* 0x3eaaaa7800217423 */ /* 0x000fe40000010021 */
[----:B------:R-:W-:Y:S02]  /*06b0*/  FFMA.FTZ R19, R32, R19, -0.5 ;  /* 0xbf00000020137423 */ /* 0x000fe40000010013 */
[----:B------:R-:W-:Y:S02]  /*06c0*/  FFMA.FTZ R33, R0, R33, -0.5 ;  /* 0xbf00000000217423 */ /* 0x000fe40000010021 */
[----:B------:R-:W-:Y:S02]  /*06d0*/  FMUL R19, R32, R19 ;  /* 0x0000001320137220 */ /* 0x000fe40000400000 */
[----:B------:R-:W-:Y:S02]  /*06e0*/  FMUL R33, R0, R33 ;  /* 0x0000002100217220 */ /* 0x000fe40000400000 */
[----:B------:R-:W-:-:S02]  /*06f0*/  FFMA.FTZ R19, R32, R19, R32 ;  /* 0x0000001320137223 */ /* 0x000fc40000010020 */
[----:B------:R-:W-:Y:S01]  /*0700*/  FFMA.FTZ R32, R0, R33, R0 ;  /* 0x0000002100207223 */ /* 0x000fe20000010000 */
[----:B------:R-:W-:-:S05]  /*0710*/  FMUL R33, R14, 1.4426950216293334961 ;  /* 0x3fb8aa3b0e217820 */ /* 0x000fca0000400000 */
[----:B------:R-:W-:-:S13]  /*0720*/  FSETP.GEU.AND P5, PT, R33, -126, PT ;  /* 0xc2fc00002100780b */ /* 0x000fda0003fae000 */
[----:B------:R-:W-:-:S04]  /*0730*/  @!P5 FMUL R33, R33, 0.5 ;  /* 0x3f0000002121d820 */ /* 0x000fc80000400000 */
[----:B------:R-:W1:Y:S01]  /*0740*/  MUFU.EX2 R34, R33 ;  /* 0x0000002100227308 */ /* 0x000e620000000800 */
[----:B------:R-:W-:Y:S02]  /*0750*/  I2FP.F32.S32 R0, R29 ;  /* 0x0000001d00007245 */ /* 0x000fe40000201400 */
[----:B------:R-:W-:-:S03]  /*0760*/  ISETP.GE.U32.AND P4, PT, R18, 0x7f800000, PT ;  /* 0x7f8000001200780c */ /* 0x000fc60003f86070 */
[----:B------:R-:W-:Y:S01]  /*0770*/  FFMA.FTZ R0, R0, 1.1920928955078125e-07, RZ ;  /* 0x3400000000007823 */ /* 0x000fe200000100ff */
[----:B------:R-:W-:-:S03]  /*0780*/  ISETP.GE.U32.AND P6, PT, R28, 0x7f800000, PT ;  /* 0x7f8000001c00780c */ /* 0x000fc60003fc6070 */
[----:B------:R-:W-:Y:S01]  /*0790*/  FFMA.FTZ R19, R0, 0.69314718246459960938, R19 ;  /* 0x3f31721800137823 */ /* 0x000fe20000010013 */
[----:B------:R-:W-:Y:S01]  /*07a0*/  I2FP.F32.S32 R0, R31 ;  /* 0x0000001f00007245 */ /* 0x000fe20000201400 */
[----:B-1----:R-:W-:-:S04]  /*07b0*/  @!P5 FMUL R34, R34, R34 ;  /* 0x000000222222d220 */ /* 0x002fc80000400000 */
[----:B------:R-:W-:Y:S01]  /*07c0*/  FADD R29, R34, 1 ;  /* 0x3f800000221d7421 */ /* 0x000fe20000000000 */
[----:B------:R-:W-:Y:S01]  /*07d0*/  FFMA.FTZ R31, R0, 1.1920928955078125e-07, RZ ;  /* 0x34000000001f7823 */ /* 0x000fe200000100ff */
[----:B------:R-:W-:-:S03]  /*07e0*/  @P4 MOV R33, 0x7f800000 ;  /* 0x7f80000000214802 */ /* 0x000fc60000000f00 */
[----:B------:R-:W-:Y:S01]  /*07f0*/  IADD3 R0, R29, -0x3f2aaaab, RZ ;  /* 0xc0d555551d007810 */ /* 0x000fe20007ffe0ff */
[----:B------:R-:W-:Y:S01]  /*0800*/  FFMA.FTZ R31, R31, 0.69314718246459960938, R32 ;  /* 0x3f3172181f1f7823 */ /* 0x000fe20000010020 */
[----:B------:R-:W-:Y:S02]  /*0810*/  @P6 MOV R35, 0x7f800000 ;  /* 0x7f80000000236802 */ /* 0x000fe40000000f00 */
[----:B------:R-:W-:Y:S01]  /*0820*/  LOP3.LUT R0, R0, 0xff800000, RZ, 0xc0, !PT ;  /* 0xff80000000007812 */ /* 0x000fe200078ec0ff */
[C---:B------:R-:W-:Y:S01]  /*0830*/  @P4 FFMA.FTZ R31, R18.reuse, R33, +INF ;  /* 0x7f800000121f4423 */ /* 0x040fe20000010021 */
[----:B------:R-:W-:Y:S01]  /*0840*/  FMUL R32, R15, 1.4426950216293334961 ;  /* 0x3fb8aa3b0f207820 */ /* 0x000fe20000400000 */
[----:B------:R-:W-:Y:S02]  /*0850*/  FSETP.NEU.AND P4, PT, R18, RZ, PT ;  /* 0x000000ff1200720b */ /* 0x000fe40003f8d000 */
[----:B------:R-:W-:Y:S01]  /*0860*/  IADD3 R18, R29, -R0, RZ ;  /* 0x800000001d127210 */ /* 0x000fe20007ffe0ff */
[----:B------:R-:W-:Y:S01]  /*0870*/  @P6 FFMA.FTZ R19, R28, R35, +INF ;  /* 0x7f8000001c136423 */ /* 0x000fe20000010023 */
[----:B------:R-:W-:-:S03]  /*0880*/  FSETP.GEU.AND P6, PT, R32, -126, PT ;  /* 0xc2fc00002000780b */ /* 0x000fc60003fce000 */
[----:B------:R-:W-:-:S04]  /*0890*/  FADD R18, R18, -1 ;  /* 0xbf80000012127421 */ /* 0x000fc80000000000 */
[----:B------:R-:W-:-:S04]  /*08a0*/  FFMA.FTZ R33, R18, -R27, 0.14084610342979431152 ;  /* 0x3e1039f612217423 */ /* 0x000fc8000001081b */
[----:B------:R-:W-:Y:S02]  /*08b0*/  FFMA.FTZ R33, R18, R33, -0.12148627638816833496 ;  /* 0xbdf8cdcc12217423 */ /* 0x000fe40000010021 */
[----:B------:R-:W-:Y:S02]  /*08c0*/  @!P6 FMUL R32, R32, 0.5 ;  /* 0x3f0000002020e820 */ /* 0x000fe40000400000 */
[----:B------:R-:W-:Y:S01]  /*08d0*/  FFMA.FTZ R33, R18, R33, 0.13980610668659210205 ;  /* 0x3e0f295512217423 */ /* 0x000fe20000010021 */
[----:B------:R-:W-:Y:S02]  /*08e0*/  FSETP.NEU.AND P5, PT, R28, RZ, PT ;  /* 0x000000ff1c00720b */ /* 0x000fe40003fad000 */
[----:B------:R-:W1:Y:S01]  /*08f0*/  MUFU.EX2 R28, R32 ;  /* 0x00000020001c7308 */ /* 0x000e620000000800 */
[----:B------:R-:W-:-:S04]  /*0900*/  FFMA.FTZ R33, R18, R33, -0.16684235632419586182 ;  /* 0xbe2ad8b912217423 */ /* 0x000fc80000010021 */
[----:B------:R-:W-:-:S04]  /*0910*/  FFMA.FTZ R33, R18, R33, 0.20012299716472625732 ;  /* 0x3e4ced0b12217423 */ /* 0x000fc80000010021 */
[----:B------:R-:W-:-:S04]  /*0920*/  FFMA.FTZ R33, R18, R33, -0.24999669194221496582 ;  /* 0xbe7fff2212217423 */ /* 0x000fc80000010021 */
[----:B------:R-:W-:-:S04]  /*0930*/  FFMA.FTZ R33, R18, R33, 0.33333182334899902344 ;  /* 0x3eaaaa7812217423 */ /* 0x000fc80000010021 */
[----:B------:R-:W-:Y:S01]  /*0940*/  FFMA.FTZ R33, R18, R33, -0.5 ;  /* 0xbf00000012217423 */ /* 0x000fe20000010021 */
[----:B-1----:R-:W-:-:S03]  /*0950*/  @!P6 FMUL R28, R28, R28 ;  /* 0x0000001c1c1ce220 */ /* 0x002fc60000400000 */
[----:B------:R-:W-:Y:S01]  /*0960*/  FMUL R33, R18, R33 ;  /* 0x0000002112217220 */ /* 0x000fe20000400000 */
[----:B------:R-:W-:-:S03]  /*0970*/  FADD R28, R28, 1 ;  /* 0x3f8000001c1c7421 */ /* 0x000fc60000000000 */
[----:B------:R-:W-:Y:S02]  /*0980*/  FFMA.FTZ R35, R18, R33, R18 ;  /* 0x0000002112237223 */ /* 0x000fe40000010012 */
[----:B------:R-:W-:Y:S02]  /*0990*/  IADD3 R33, R28, -0x3f2aaaab, RZ ;  /* 0xc0d555551c217810 */ /* 0x000fe40007ffe0ff */
[----:B------:R-:W-:Y:S02]  /*09a0*/  FSETP.GT.AND P6, PT, R12, 20, PT ;  /* 0x41a000000c00780b */ /* 0x000fe40003fc4000 */
[----:B------:R-:W-:-:S04]  /*09b0*/  LOP3.LUT R33, R33, 0xff800000, RZ, 0xc0, !PT ;  /* 0xff80000021217812 */ /* 0x000fc800078ec0ff */
[----:B------:R-:W-:-:S05]  /*09c0*/  IADD3 R18, R28, -R33, RZ ;  /* 0x800000211c127210 */ /* 0x000fca0007ffe0ff */
[----:B------:R-:W-:Y:S02]  /*09d0*/  FADD R18, R18, -1 ;  /* 0xbf80000012127421 */ /* 0x000fe40000000000 */
[----:B------:R-:W-:Y:S02]  /*09e0*/  @!P6 FSEL R12, R19, -INF , P5 ;  /* 0xff800000130ce808 */ /* 0x000fe40002800000 */
[C---:B------:R-:W-:Y:S01]  /*09f0*/  FFMA.FTZ R19, R18.reuse, -R27, 0.14084610342979431152 ;  /* 0x3e1039f612137423 */ /* 0x040fe2000001081b */
[----:B------:R-:W-:Y:S02]  /*0a00*/  FSETP.GT.AND P6, PT, R13, 20, PT ;  /* 0x41a000000d00780b */ /* 0x000fe40003fc4000 */
[----:B------:R-:W-:Y:S01]  /*0a10*/  ISETP.GE.U32.AND P5, PT, R29, 0x7f800000, PT ;  /* 0x7f8000001d00780c */ /* 0x000fe20003fa6070 */
[----:B------:R-:W-:-:S04]  /*0a20*/  FFMA.FTZ R19, R18, R19, -0.12148627638816833496 ;  /* 0xbdf8cdcc12137423 */ /* 0x000fc80000010013 */
[----:B------:R-:W-:Y:S01]  /*0a30*/  FFMA.FTZ R19, R18, R19, 0.13980610668659210205 ;  /* 0x3e0f295512137423 */ /* 0x000fe20000010013 */
[----:B------:R-:W-:-:S03]  /*0a40*/  I2FP.F32.S32 R0, R0 ;  /* 0x0000000000007245 */ /* 0x000fc60000201400 */
[----:B------:R-:W-:Y:S02]  /*0a50*/  FFMA.FTZ R19, R18, R19, -0.16684235632419586182 ;  /* 0xbe2ad8b912137423 */ /* 0x000fe40000010013 */
[----:B------:R-:W-:Y:S02]  /*0a60*/  @!P6 FSEL R13, R31, -INF , P4 ;  /* 0xff8000001f0de808 */ /* 0x000fe40002000000 */
[----:B------:R-:W-:Y:S01]  /*0a70*/  FSETP.GT.AND P4, PT, R14, 20, PT ;  /* 0x41a000000e00780b */ /* 0x000fe20003f84000 */
[----:B------:R-:W-:Y:S01]  /*0a80*/  FFMA.FTZ R19, R18, R19, 0.20012299716472625732 ;  /* 0x3e4ced0b12137423 */ /* 0x000fe20000010013 */
[----:B------:R-:W-:Y:S01]  /*0a90*/  FFMA.FTZ R0, R0, 1.1920928955078125e-07, RZ ;  /* 0x3400000000007823 */ /* 0x000fe200000100ff */
[----:B------:R-:W-:Y:S02]  /*0aa0*/  @P5 MOV R32, 0x7f800000 ;  /* 0x7f80000000205802 */ /* 0x000fe40000000f00 */
[----:B------:R-:W-:Y:S01]  /*0ab0*/  FFMA.FTZ R19, R18, R19, -0.24999669194221496582 ;  /* 0xbe7fff2212137423 */ /* 0x000fe20000010013 */
[----:B------:R-:W-:-:S02]  /*0ac0*/  FFMA.FTZ R0, R0, 0.69314718246459960938, R35 ;  /* 0x3f31721800007823 */ /* 0x000fc40000010023 */
[C---:B------:R-:W-:Y:S01]  /*0ad0*/  @P5 FFMA.FTZ R0, R29.reuse, R32, +INF ;  /* 0x7f8000001d005423 */ /* 0x040fe20000010020 */
[----:B------:R-:W-:Y:S01]  /*0ae0*/  FSETP.NEU.AND P5, PT, R29, RZ, PT ;  /* 0x000000ff1d00720b */ /* 0x000fe20003fad000 */
[----:B------:R-:W-:-:S03]  /*0af0*/  FFMA.FTZ R19, R18, R19, 0.33333182334899902344 ;  /* 0x3eaaaa7812137423 */ /* 0x000fc60000010013 */
[----:B------:R-:W-:Y:S01]  /*0b00*/  @!P4 FSEL R14, R0, -INF , P5 ;  /* 0xff800000000ec808 */ /* 0x000fe20002800000 */
[----:B------:R-:W-:Y:S01]  /*0b10*/  FFMA.FTZ R19, R18, R19, -0.5 ;  /* 0xbf00000012137423 */ /* 0x000fe20000010013 */
[----:B------:R-:W-:Y:S02]  /*0b20*/  ISETP.GE.U32.AND P5, PT, R28, 0x7f800000, PT ;  /* 0x7f8000001c00780c */ /* 0x000fe40003fa6070 */
[----:B------:R-:W-:Y:S01]  /*0b30*/  I2FP.F32.S32 R0, R33 ;  /* 0x0000002100007245 */ /* 0x000fe20000201400 */
[----:B------:R-:W-:Y:S01]  /*0b40*/  FMUL R19, R18, R19 ;  /* 0x0000001312137220 */ /* 0x000fe20000400000 */
[----:B------:R-:W-:Y:S01]  /*0b50*/  ISETP.LT.U32.AND P6, PT, R3, UR16, PT ;  /* 0x0000001003007c0c */ /* 0x000fe2000bfc1070 */
[----:B---3--:R-:W-:Y:S02]  /*0b60*/  FMUL R29, R8, 1.4426950216293334961 ;  /* 0x3fb8aa3b081d7820 */ /* 0x008fe40000400000 */
[----:B------:R-:W-:Y:S01]  /*0b70*/  FFMA.FTZ R19, R18, R19, R18 ;  /* 0x0000001312137223 */ /* 0x000fe20000010012 */
[----:B------:R-:W-:Y:S01]  /*0b80*/  FFMA.FTZ R0, R0, 1.1920928955078125e-07, RZ ;  /* 0x3400000000007823 */ /* 0x000fe200000100ff */
[----:B------:R-:W-:Y:S01]  /*0b90*/  ISETP.LT.AND.EX P3, PT, R30, UR14, P3, P6 ;  /* 0x0000000e1e007c0c */ /* 0x000fe20009f61360 */
[----:B----4-:R-:W-:Y:S01]  /*0ba0*/  FMUL R31, R20, 1.4426950216293334961 ;  /* 0x3fb8aa3b141f7820 */ /* 0x010fe20000400000 */
[----:B------:R-:W-:Y:S01]  /*0bb0*/  FSETP.GEU.AND P6, PT, R29, -126, PT ;  /* 0xc2fc00001d00780b */ /* 0x000fe20003fce000 */
[----:B------:R-:W-:Y:S01]  /*0bc0*/  FFMA.FTZ R0, R0, 0.69314718246459960938, R19 ;  /* 0x3f31721800007823 */ /* 0x000fe20000010013 */
[----:B------:R-:W-:Y:S01]  /*0bd0*/  @P5 MOV R19, 0x7f800000 ;  /* 0x7f80000000135802 */ /* 0x000fe20000000f00 */
[----:B-----5:R-:W-:Y:S01]  /*0be0*/  FMUL R32, R4, 1.4426950216293334961 ;  /* 0x3fb8aa3b04207820 */ /* 0x020fe20000400000 */
[----:B------:R-:W-:-:S03]  /*0bf0*/  FSETP.GEU.AND P4, PT, R31, -126, PT ;  /* 0xc2fc00001f00780b */ /* 0x000fc60003f8e000 */
[----:B------:R-:W-:Y:S01]  /*0c00*/  @P5 FFMA.FTZ R0, R28, R19, +INF ;  /* 0x7f8000001c005423 */ /* 0x000fe20000010013 */
[----:B------:R-:W-:-:S05]  /*0c10*/  FSETP.GEU.AND P5, PT, R32, -126, PT ;  /* 0xc2fc00002000780b */ /* 0x000fca0003fae000 */
[----:B------:R-:W-:-:S04]  /*0c20*/  @!P6 FMUL R29, R29, 0.5 ;  /* 0x3f0000001d1de820 */ /* 0x000fc80000400000 */
[----:B------:R-:W-:Y:S02]  /*0c30*/  @!P4 FMUL R31, R31, 0.5 ;  /* 0x3f0000001f1fc820 */ /* 0x000fe40000400000 */
[----:B------:R-:W1:Y:S02]  /*0c40*/  MUFU.EX2 R29, R29 ;  /* 0x0000001d001d7308 */ /* 0x000e640000000800 */
[----:B------:R-:W-:-:S06]  /*0c50*/  @!P5 FMUL R32, R32, 0.5 ;  /* 0x3f0000002020d820 */ /* 0x000fcc0000400000 */
[----:B------:R-:W2:Y:S01]  /*0c60*/  MUFU.EX2 R20, R31 ;  /* 0x0000001f00147308 */ /* 0x000ea20000000800 */
[----:B------:R-:W-:-:S07]  /*0c70*/  IMAD.WIDE.U32 R18, R3, UR4, R16 ;  /* 0x0000000403127c25 */ /* 0x000fce000f8e0010 */
[----:B------:R-:W3:Y:S01]  /*0c80*/  MUFU.EX2 R32, R32 ;  /* 0x0000002000207308 */ /* 0x000ee20000000800 */
[----:B------:R-:W-:Y:S02]  /*0c90*/  IMAD R3, R3, UR15, R2 ;  /* 0x0000000f03037c24 */ /* 0x000fe4000f8e0202 */
[----:B-1----:R-:W-:Y:S01]  /*0ca0*/  @!P6 FMUL R29, R29, R29 ;  /* 0x0000001d1d1de220 */ /* 0x002fe20000400000 */
[----:B------:R-:W-:Y:S02]  /*0cb0*/  SHF.L.U32 R2, R18, 0x2, RZ ;  /* 0x0000000212027819 */ /* 0x000fe400000006ff */
[----:B------:R-:W-:Y:S02]  /*0cc0*/  FSETP.GT.AND P6, PT, R15, 20, PT ;  /* 0x41a000000f00780b */ /* 0x000fe40003fc4000 */
[----:B------:R-:W-:Y:S01]  /*0cd0*/  IADD3 R3, R19, R3, RZ ;  /* 0x0000000313037210 */ /* 0x000fe20007ffe0ff */
[----:B--2---:R-:W-:Y:S01]  /*0ce0*/  @!P4 FMUL R20, R20, R20 ;  /* 0x000000141414c220 */ /* 0x004fe20000400000 */
[----:B------:R-:W-:Y:S01]  /*0cf0*/  IADD3 R30, P4, R2, UR7, RZ ;  /* 0x00000007021e7c10 */ /* 0x000fe2000ff9e0ff */
[----:B------:R-:W-:Y:S01]  /*0d00*/  ULDC.64 UR6, c[0x0][0x220] ;  /* 0x0000880000067ab9 */ /* 0x000fe20000000a00 */
[----:B------:R-:W-:-:S02]  /*0d10*/  SHF.L.U64.HI R3, R18, 0x2, R3 ;  /* 0x0000000212037819 */ /* 0x000fc40000010203 */
[----:B------:R-:W-:Y:S01]  /*0d20*/  ISETP.NE.U32.AND P3, PT, R16, 0xc, P3 ;  /* 0x0000000c1000780c */ /* 0x000fe20001f65070 */
[----:B------:R-:W-:Y:S01]  /*0d30*/  HFMA2.MMA R16, -RZ, RZ, 0, 0 ;  /* 0x00000000ff107435 */ /* 0x000fe200000001ff */
[----:B------:R-:W-:Y:S01]  /*0d40*/  IADD3.X R31, R3, UR8, RZ, P4, !PT ;  /* 0x00000008031f7c10 */ /* 0x000fe2000a7fe4ff */
[----:B------:R-:W-:Y:S01]  /*0d50*/  ULEA UR4, UP0, UR5, UR6, 0x2 ;  /* 0x0000000605047291 */ /* 0x000fe2000f80103f */
[----:B---3--:R-:W-:Y:S01]  /*0d60*/  @!P5 FMUL R32, R32, R32 ;  /* 0x000000202020d220 */ /* 0x008fe20000400000 */
[----:B------:R-:W-:Y:S01]  /*0d70*/  FSETP.NEU.AND P4, PT, R28, RZ, PT ;  /* 0x000000ff1c00720b */ /* 0x000fe20003f8d000 */
[----:B------:R-:W-:Y:S01]  /*0d80*/  FADD R29, R29, 1 ;  /* 0x3f8000001d1d7421 */ /* 0x000fe20000000000 */
[----:B------:R-:W-:Y:S01]  /*0d90*/  CS2R R18, SRZ ;  /* 0x0000000000127805 */ /* 0x000fe2000001ff00 */
[----:B------:R-:W-:Y:S01]  /*0da0*/  ULEA.HI.X UR5, UR5, UR7, URZ, 0x2, UP0 ;  /* 0x0000000705057291 */ /* 0x000fe200080f143f */
[----:B------:R-:W-:Y:S01]  /*0db0*/  FADD R28, R32, 1 ;  /* 0x3f800000201c7421 */ /* 0x000fe20000000000 */
[----:B------:R-:W-:Y:S01]  /*0dc0*/  @!P6 FSEL R15, R0, -INF , P4 ;  /* 0xff800000000fe808 */ /* 0x000fe20002000000 */
[----:B------:R-:W-:Y:S01]  /*0dd0*/  FADD R20, RZ, -R20 ;  /* 0x80000014ff147221 */ /* 0x000fe20000000000 */
[----:B------:R-:W-:Y:S01]  /*0de0*/  IADD3 R24, P5, R24, UR4, RZ ;  /* 0x0000000418187c10 */ /* 0x000fe2000ffbe0ff */
[----:B------:R1:W2:Y:S01]  /*0df0*/  @P3 LDG.E.128 R16, desc[UR12][R30.64] ;  /* 0x0000000c1e103981 */ /* 0x0002a2000c1e1d00 */
[----:B------:R-:W-:Y:S01]  /*0e00*/  IADD3 R33, R29, -0x3f2aaaab, RZ ;  /* 0xc0d555551d217810 */ /* 0x000fe20007ffe0ff */
[----:B------:R-:W-:Y:S01]  /*0e10*/  FMUL R12, R20, R12 ;  /* 0x0000000c140c7220 */ /* 0x000fe20000400000 */
[----:B------:R-:W-:Y:S01]  /*0e20*/  IADD3 R32, R28, -0x3f2aaaab, RZ ;  /* 0xc0d555551c207810 */ /* 0x000fe20007ffe0ff */
[C---:B------:R-:W-:Y:S01]  /*0e30*/  FMUL R13, R20.reuse, R13 ;  /* 0x0000000d140d7220 */ /* 0x040fe20000400000 */
[----:B------:R-:W-:Y:S01]  /*0e40*/  IADD3.X R25, R25, UR5, RZ, P5, !PT ;  /* 0x0000000519197c10 */ /* 0x000fe2000affe4ff */
[C---:B------:R-:W-:Y:S01]  /*0e50*/  FMUL R14, R20.reuse, R14 ;  /* 0x0000000e140e7220 */ /* 0x040fe20000400000 */
[----:B------:R-:W-:Y:S01]  /*0e60*/  FMUL R15, R20, R15 ;  /* 0x0000000f140f7220 */ /* 0x000fe20000400000 */
[----:B------:R-:W-:Y:S01]  /*0e70*/  FMUL R0, R9, 1.4426950216293334961 ;  /* 0x3fb8aa3b09007820 */ /* 0x000fe20000400000 */
[----:B-1----:R-:W-:Y:S01]  /*0e80*/  LOP3.LUT R30, R33, 0xff800000, RZ, 0xc0, !PT ;  /* 0xff800000211e7812 */ /* 0x002fe200078ec0ff */
[----:B------:R-:W-:Y:S01]  /*0e90*/  FMUL R33, R10, 1.4426950216293334961 ;  /* 0x3fb8aa3b0a217820 */ /* 0x000fe20000400000 */
[----:B------:R-:W-:Y:S01]  /*0ea0*/  LOP3.LUT R31, R32, 0xff800000, RZ, 0xc0, !PT ;  /* 0xff800000201f7812 */ /* 0x000fe200078ec0ff */
[----:B------:R1:W-:Y:S01]  /*0eb0*/  @P2 STG.E.128 desc[UR12][R24.64], R12 ;  /* 0x0000000c18002986 */ /* 0x0003e2000c101d0c */
[----:B------:R-:W-:-:S02]  /*0ec0*/  FSETP.GEU.AND P2, PT, R0, -126, PT ;  /* 0xc2fc00000000780b */ /* 0x000fc40003f4e000 */
[----:B------:R-:W-:Y:S02]  /*0ed0*/  FSETP.GEU.AND P4, PT, R33, -126, PT ;  /* 0xc2fc00002100780b */ /* 0x000fe40003f8e000 */
[----:B------:R-:W-:Y:S02]  /*0ee0*/  IADD3 R34, R28, -R31, RZ ;  /* 0x8000001f1c227210 */ /* 0x000fe40007ffe0ff */
[----:B------:R-:W-:-:S03]  /*0ef0*/  IADD3 R32, R29, -R30, RZ ;  /* 0x8000001e1d207210 */ /* 0x000fc60007ffe0ff */
[----:B------:R-:W-:-:S04]  /*0f00*/  FADD R34, R34, -1 ;  /* 0xbf80000022227421 */ /* 0x000fc80000000000 */
[----:B------:R-:W-:Y:S01]  /*0f10*/  FFMA.FTZ R35, R34, -R27, 0.14084610342979431152 ;  /* 0x3e1039f622237423 */ /* 0x000fe2000001081b */
[----:B------:R-:W-:Y:S01]  /*0f20*/  FADD R32, R32, -1 ;  /* 0xbf80000020207421 */ /* 0x000fe20000000000 */
[----:B------:R-:W-:Y:S01]  /*0f30*/  @!P2 FMUL R0, R0, 0.5 ;  /* 0x3f0000000000a820 */ /* 0x000fe20000400000 */
[----:B------:R-:W-:Y:S01]  /*0f40*/  @!P4 FMUL R33, R33, 0.5 ;  /* 0x3f0000002121c820 */ /* 0x000fe20000400000 */
[----:B------:R-:W-:Y:S01]  /*0f50*/  FFMA.FTZ R35, R34, R35, -0.12148627638816833496 ;  /* 0xbdf8cdcc22237423 */ /* 0x000fe20000010023 */
[----:B------:R-:W-:Y:S02]  /*0f60*/  FFMA.FTZ R37, R32, -R27, 0.14084610342979431152 ;  /* 0x3e1039f620257423 */ /* 0x000fe4000001081b */
[----:B-1----:R-:W1:Y:S01]  /*0f70*/  MUFU.EX2 R24, R33 ;  /* 0x0000002100187308 */ /* 0x002e620000000800 */
[----:B------:R-:W-:Y:S01]  /*0f80*/  FFMA.FTZ R35, R34, R35, 0.13980610668659210205 ;  /* 0x3e0f295522237423 */ /* 0x000fe20000010023 */
[----:B------:R-:W-:-:S03]  /*0f90*/  FFMA.FTZ R37, R32, R37, -0.12148627638816833496 ;  /* 0xbdf8cdcc20257423 */ /* 0x000fc60000010025 */
[----:B------:R-:W-:-:S03]  /*0fa0*/  FFMA.FTZ R35, R34, R35, -0.16684235632419586182 ;  /* 0xbe2ad8b922237423 */ /* 0x000fc60000010023 */
[----:B------:R-:W3:Y:S01]  /*0fb0*/  MUFU.EX2 R0, R0 ;  /* 0x0000000000007308 */ /* 0x000ee20000000800 */
[----:B------:R-:W-:Y:S01]  /*0fc0*/  FFMA.FTZ R37, R32, R37, 0.13980610668659210205 ;  /* 0x3e0f295520257423 */ /* 0x000fe20000010025 */
[----:B------:R-:W-:-:S03]  /*0fd0*/  FFMA.FTZ R35, R34, R35, 0.20012299716472625732 ;  /* 0x3e4ced0b22237423 */ /* 0x000fc60000010023 */
[----:B------:R-:W-:Y:S01]  /*0fe0*/  FFMA.FTZ R37, R32, R37, -0.16684235632419586182 ;  /* 0xbe2ad8b920257423 */ /* 0x000fe20000010025 */
[----:B------:R-:W-:-:S03]  /*0ff0*/  FFMA.FTZ R35, R34, R35, -0.24999669194221496582 ;  /* 0xbe7fff2222237423 */ /* 0x000fc60000010023 */
[----:B------:R-:W-:Y:S01]  /*1000*/  FFMA.FTZ R37, R32, R37, 0.20012299716472625732 ;  /* 0x3e4ced0b20257423 */ /* 0x000fe20000010025 */
[----:B------:R-:W-:Y:S01]  /*1010*/  FFMA.FTZ R35, R34, R35, 0.33333182334899902344 ;  /* 0x3eaaaa7822237423 */ /* 0x000fe20000010023 */
[----:B-1----:R-:W-:Y:S02]  /*1020*/  @!P4 FMUL R24, R24, R24 ;  /* 0x000000181818c220 */ /* 0x002fe40000400000 */
[----:B------:R-:W-:Y:S01]  /*1030*/  FFMA.FTZ R37, R32, R37, -0.24999669194221496582 ;  /* 0xbe7fff2220257423 */ /* 0x000fe20000010025 */
[----:B------:R-:W-:Y:S01]  /*1040*/  FFMA.FTZ R35, R34, R35, -0.5 ;  /* 0xbf00000022237423 */ /* 0x000fe20000010023 */
[----:B------:R-:W-:Y:S01]  /*1050*/  FADD R24, R24, 1 ;  /* 0x3f80000018187421 */ /* 0x000fe20000000000 */
[----:B---3--:R-:W-:Y:S01]  /*1060*/  @!P2 FMUL R0, R0, R0 ;  /* 0x000000000000a220 */ /* 0x008fe20000400000 */
[----:B------:R-:W-:Y:S01]  /*1070*/  ISETP.GE.U32.AND P4, PT, R29, 0x7f800000, PT ;  /* 0x7f8000001d00780c */ /* 0x000fe20003f86070 */
[----:B------:R-:W-:Y:S02]  /*1080*/  FFMA.FTZ R37, R32, R37, 0.33333182334899902344 ;  /* 0x3eaaaa7820257423 */ /* 0x000fe40000010025 */
[----:B------:R-:W-:Y:S01]  /*1090*/  FADD R14, R0, 1 ;  /* 0x3f800000000e7421 */ /* 0x000fe20000000000 */
[----:B------:R-:W-:Y:S01]  /*10a0*/  I2FP.F32.S32 R0, R31 ;  /* 0x0000001f00007245 */ /* 0x000fe20000201400 */
[----:B------:R-:W-:Y:S01]  /*10b0*/  FMUL R13, R34, R35 ;  /* 0x00000023220d7220 */ /* 0x000fe20000400000 */
[----:B------:R-:W-:Y:S01]  /*10c0*/  IADD3 R35, R24, -0x3f2aaaab, RZ ;  /* 0xc0d5555518237810 */ /* 0x000fe20007ffe0ff */
[----:B------:R-:W-:Y:S01]  /*10d0*/  FFMA.FTZ R37, R32, R37, -0.5 ;  /* 0xbf00000020257423 */ /* 0x000fe20000010025 */
[----:B------:R-:W-:Y:S01]  /*10e0*/  I2FP.F32.S32 R12, R30 ;  /* 0x0000001e000c7245 */ /* 0x000fe20000201400 */
[----:B------:R-:W-:Y:S01]  /*10f0*/  FFMA.FTZ R13, R34, R13, R34 ;  /* 0x0000000d220d7223 */ /* 0x000fe20000010022 */
[----:B------:R-:W-:Y:S01]  /*1100*/  FFMA.FTZ R30, R0, 1.1920928955078125e-07, RZ ;  /* 0x34000000001e7823 */ /* 0x000fe200000100ff */
[----:B------:R-:W-:Y:S01]  /*1110*/  LOP3.LUT R35, R35, 0xff800000, RZ, 0xc0, !PT ;  /* 0xff80000023237812 */ /* 0x000fe200078ec0ff */
[----:B------:R-:W-:-:S02]  /*1120*/  FMUL R37, R32, R37 ;  /* 0x0000002520257220 */ /* 0x000fc40000400000 */
[----:B------:R-:W-:Y:S01]  /*1130*/  FFMA.FTZ R13, R30, 0.69314718246459960938, R13 ;  /* 0x3f3172181e0d7823 */ /* 0x000fe2000001000d */
[----:B------:R-:W-:Y:S01]  /*1140*/  IADD3 R30, R24, -R35, RZ ;  /* 0x80000023181e7210 */ /* 0x000fe20007ffe0ff */
[----:B------:R-:W-:Y:S01]  /*1150*/  FFMA.FTZ R31, R12, 1.1920928955078125e-07, RZ ;  /* 0x340000000c1f7823 */ /* 0x000fe200000100ff */
[----:B------:R-:W-:Y:S01]  /*1160*/  FFMA.FTZ R32, R32, R37, R32 ;  /* 0x0000002520207223 */ /* 0x000fe20000010020 */
[----:B------:R-:W-:Y:S01]  /*1170*/  FMUL R15, R5, 1.4426950216293334961 ;  /* 0x3fb8aa3b050f7820 */ /* 0x000fe20000400000 */
[----:B------:R-:W-:Y:S01]  /*1180*/  @P4 MOV R12, 0x7f800000 ;  /* 0x7f800000000c4802 */ /* 0x000fe20000000f00 */
[----:B------:R-:W-:Y:S01]  /*1190*/  FADD R30, R30, -1 ;  /* 0xbf8000001e1e7421 */ /* 0x000fe20000000000 */
[----:B------:R-:W-:Y:S02]  /*11a0*/  FFMA.FTZ R31, R31, 0.69314718246459960938, R32 ;  /* 0x3f3172181f1f7823 */ /* 0x000fe40000010020 */
[----:B------:R-:W-:Y:S01]  /*11b0*/  FSETP.GEU.AND P2, PT, R15, -126, PT ;  /* 0xc2fc00000f00780b */ /* 0x000fe20003f4e000 */
[C---:B------:R-:W-:Y:S01]  /*11c0*/  @P4 FFMA.FTZ R31, R29.reuse, R12, +INF ;  /* 0x7f8000001d1f4423 */ /* 0x040fe2000001000c */
[----:B------:R-:W-:Y:S01]  /*11d0*/  FSETP.NEU.AND P4, PT, R29, RZ, PT ;  /* 0x000000ff1d00720b */ /* 0x000fe20003f8d000 */
[----:B------:R-:W-:Y:S01]  /*11e0*/  FFMA.FTZ R29, R30, -R27, 0.14084610342979431152 ;  /* 0x3e1039f61e1d7423 */ /* 0x000fe2000001081b */
[----:B------:R-:W-:-:S03]  /*11f0*/  IADD3 R25, R14, -0x3f2aaaab, RZ ;  /* 0xc0d555550e197810 */ /* 0x000fc60007ffe0ff */
[----:B------:R-:W-:Y:S01]  /*1200*/  FFMA.FTZ R29, R30, R29, -0.12148627638816833496 ;  /* 0xbdf8cdcc1e1d7423 */ /* 0x000fe2000001001d */
[----:B------:R-:W-:-:S03]  /*1210*/  LOP3.LUT R25, R25, 0xff800000, RZ, 0xc0, !PT ;  /* 0xff80000019197812 */ /* 0x000fc600078ec0ff */
[----:B------:R-:W-:Y:S01]  /*1220*/  FFMA.FTZ R29, R30, R29, 0.13980610668659210205 ;  /* 0x3e0f29551e1d7423 */ /* 0x000fe2000001001d */
[----:B------:R-:W-:Y:S01]  /*1230*/  IADD3 R33, R14, -R25, RZ ;  /* 0x800000190e217210 */ /* 0x000fe20007ffe0ff */
[----:B------:R-:W-:Y:S02]  /*1240*/  @!P2 FMUL R15, R15, 0.5 ;  /* 0x3f0000000f0fa820 */ /* 0x000fe40000400000 */
[C---:B------:R-:W-:Y:S02]  /*1250*/  FFMA.FTZ R29, R30.reuse, R29, -0.16684235632419586182 ;  /* 0xbe2ad8b91e1d7423 */ /* 0x040fe4000001001d */
[----:B------:R-:W1:Y:S01]  /*1260*/  MUFU.EX2 R12, R15 ;  /* 0x0000000f000c7308 */ /* 0x000e620000000800 */
[----:B------:R-:W-:Y:S01]  /*1270*/  FADD R0, R33, -1 ;  /* 0xbf80000021007421 */ /* 0x000fe20000000000 */
[----:B------:R-:W-:-:S03]  /*1280*/  FFMA.FTZ R29, R30, R29, 0.20012299716472625732 ;  /* 0x3e4ced0b1e1d7423 */ /* 0x000fc6000001001d */
[----:B------:R-:W-:Y:S01]  /*1290*/  FFMA.FTZ R33, R0, -R27, 0.14084610342979431152 ;  /* 0x3e1039f600217423 */ /* 0x000fe2000001081b */
[----:B------:R-:W-:-:S03]  /*12a0*/  FFMA.FTZ R29, R30, R29, -0.24999669194221496582 ;  /* 0xbe7fff221e1d7423 */ /* 0x000fc6000001001d */
[----:B------:R-:W-:Y:S01]  /*12b0*/  FFMA.FTZ R33, R0, R33, -0.12148627638816833496 ;  /* 0xbdf8cdcc00217423 */ /* 0x000fe20000010021 */
[----:B------:R-:W-:-:S03]  /*12c0*/  FFMA.FTZ R29, R30, R29, 0.33333182334899902344 ;  /* 0x3eaaaa781e1d7423 */ /* 0x000fc6000001001d */
[----:B------:R-:W-:Y:S01]  /*12d0*/  FFMA.FTZ R33, R0, R33, 0.13980610668659210205 ;  /* 0x3e0f295500217423 */ /* 0x000fe20000010021 */
[----:B------:R-:W-:Y:S01]  /*12e0*/  FFMA.FTZ R29, R30, R29, -0.5 ;  /* 0xbf0000001e1d7423 */ /* 0x000fe2000001001d */
[----:B-1----:R-:W-:-:S03]  /*12f0*/  @!P2 FMUL R12, R12, R12 ;  /* 0x0000000c0c0ca220 */ /* 0x002fc60000400000 */
[----:B------:R-:W-:Y:S01]  /*1300*/  FMUL R29, R30, R29 ;  /* 0x0000001d1e1d7220 */ /* 0x000fe20000400000 */
[----:B------:R-:W-:Y:S01]  /*1310*/  FFMA.FTZ R33, R0, R33, -0.16684235632419586182 ;  /* 0xbe2ad8b900217423 */ /* 0x000fe20000010021 */
[----:B------:R-:W-:Y:S02]  /*1320*/  FADD R12, R12, 1 ;  /* 0x3f8000000c0c7421 */ /* 0x000fe40000000000 */
[----:B------:R-:W-:Y:S01]  /*1330*/  FFMA.FTZ R30, R30, R29, R30 ;  /* 0x0000001d1e1e7223 */ /* 0x000fe2000001001e */
[----:B------:R-:W-:Y:S01]  /*1340*/  FFMA.FTZ R33, R0, R33, 0.20012299716472625732 ;  /* 0x3e4ced0b00217423 */ /* 0x000fe20000010021 */
[----:B------:R-:W-:Y:S01]  /*1350*/  FMUL R29, R11, 1.4426950216293334961 ;  /* 0x3fb8aa3b0b1d7820 */ /* 0x000fe20000400000 */
[----:B------:R-:W-:Y:S02]  /*1360*/  IADD3 R15, R12, -0x3f2aaaab, RZ ;  /* 0xc0d555550c0f7810 */ /* 0x000fe40007ffe0ff */
[----:B------:R-:W-:Y:S02]  /*1370*/  FFMA.FTZ R33, R0, R33, -0.24999669194221496582 ;  /* 0xbe7fff2200217423 */ /* 0x000fe40000010021 */
[----:B------:R-:W-:-:S02]  /*1380*/  FSETP.GEU.AND P6, PT, R29, -126, PT ;  /* 0xc2fc00001d00780b */ /* 0x000fc40003fce000 */
[----:B------:R-:W-:Y:S01]  /*1390*/  FFMA.FTZ R33, R0, R33, 0.33333182334899902344 ;  /* 0x3eaaaa7800217423 */ /* 0x000fe20000010021 */
[----:B------:R-:W-:-:S03]  /*13a0*/  LOP3.LUT R15, R15, 0xff800000, RZ, 0xc0, !PT ;  /* 0xff8000000f0f7812 */ /* 0x000fc600078ec0ff */
[----:B------:R-:W-:Y:S01]  /*13b0*/  FFMA.FTZ R33, R0, R33, -0.5 ;  /* 0xbf00000000217423 */ /* 0x000fe20000010021 */
[----:B------:R-:W-:-:S03]  /*13c0*/  IADD3 R34, R12, -R15, RZ ;  /* 0x8000000f0c227210 */ /* 0x000fc60007ffe0ff */
[----:B------:R-:W-:Y:S02]  /*13d0*/  FMUL R33, R0, R33 ;  /* 0x0000002100217220 */ /* 0x000fe40000400000 */
[----:B------:R-:W-:Y:S01]  /*13e0*/  FADD R34, R34, -1 ;  /* 0xbf80000022227421 */ /* 0x000fe20000000000 */
[----:B------:R-:W-:Y:S01]  /*13f0*/  @!P6 FMUL R29, R29, 0.5 ;  /* 0x3f0000001d1de820 */ /* 0x000fe20000400000 */
[----:B------:R-:W-:Y:S02]  /*1400*/  FFMA.FTZ R32, R0, R33, R0 ;  /* 0x0000002100207223 */ /* 0x000fe40000010000 */
[----:B------:R-:W-:-:S03]  /*1410*/  FFMA.FTZ R33, R34, -R27, 0.14084610342979431152 ;  /* 0x3e1039f622217423 */ /* 0x000fc6000001081b */
[----:B------:R-:W1:Y:S01]  /*1420*/  MUFU.EX2 R29, R29 ;  /* 0x0000001d001d7308 */ /* 0x000e620000000800 */
[----:B------:R-:W-:-:S04]  /*1430*/  FFMA.FTZ R33, R34, R33, -0.12148627638816833496 ;  /* 0xbdf8cdcc22217423 */ /* 0x000fc80000010021 */
[----:B------:R-:W-:-:S04]  /*1440*/  FFMA.FTZ R33, R34, R33, 0.13980610668659210205 ;  /* 0x3e0f295522217423 */ /* 0x000fc80000010021 */
[----:B------:R-:W-:Y:S01]  /*1450*/  FFMA.FTZ R33, R34, R33, -0.16684235632419586182 ;  /* 0xbe2ad8b922217423 */ /* 0x000fe20000010021 */
[----:B------:R-:W-:Y:S01]  /*1460*/  I2FP.F32.S32 R0, R25 ;  /* 0x0000001900007245 */ /* 0x000fe20000201400 */
[----:B------:R-:W-:Y:S02]  /*1470*/  FMUL R36, R6, 1.4426950216293334961 ;  /* 0x3fb8aa3b06247820 */ /* 0x000fe40000400000 */
[----:B------:R-:W-:Y:S01]  /*1480*/  FFMA.FTZ R33, R34, R33, 0.20012299716472625732 ;  /* 0x3e4ced0b22217423 */ /* 0x000fe20000010021 */
[----:B------:R-:W-:Y:S01]  /*1490*/  ISETP.GE.U32.AND P5, PT, R24, 0x7f800000, PT ;  /* 0x7f8000001800780c */ /* 0x000fe20003fa6070 */
[----:B------:R-:W-:Y:S02]  /*14a0*/  FFMA.FTZ R25, R0, 1.1920928955078125e-07, RZ ;  /* 0x3400000000197823 */ /* 0x000fe400000100ff */
[----:B------:R-:W-:Y:S01]  /*14b0*/  FFMA.FTZ R33, R34, R33, -0.24999669194221496582 ;  /* 0xbe7fff2222217423 */ /* 0x000fe20000010021 */
[----:B-1----:R-:W-:Y:S01]  /*14c0*/  @!P6 FMUL R29, R29, R29 ;  /* 0x0000001d1d1de220 */ /* 0x002fe20000400000 */
[----:B------:R-:W-:-:S02]  /*14d0*/  FSETP.GEU.AND P6, PT, R36, -126, PT ;  /* 0xc2fc00002400780b */ /* 0x000fc40003fce000 */
[----:B------:R-:W-:Y:S01]  /*14e0*/  I2FP.F32.S32 R0, R35 ;  /* 0x0000002300007245 */ /* 0x000fe20000201400 */
[----:B------:R-:W-:Y:S01]  /*14f0*/  FFMA.FTZ R33, R34, R33, 0.33333182334899902344 ;  /* 0x3eaaaa7822217423 */ /* 0x000fe20000010021 */
[----:B------:R-:W-:Y:S01]  /*1500*/  FADD R29, R29, 1 ;  /* 0x3f8000001d1d7421 */ /* 0x000fe20000000000 */
[----:B------:R-:W-:Y:S02]  /*1510*/  FFMA.FTZ R25, R25, 0.69314718246459960938, R32 ;  /* 0x3f31721819197823 */ /* 0x000fe40000010020 */
[----:B------:R-:W-:Y:S01]  /*1520*/  FFMA.FTZ R35, R0, 1.1920928955078125e-07, RZ ;  /* 0x3400000000237823 */ /* 0x000fe200000100ff */
[C---:B------:R-:W-:Y:S01]  /*1530*/  FFMA.FTZ R33, R34.reuse, R33, -0.5 ;  /* 0xbf00000022217423 */ /* 0x040fe20000010021 */
[----:B------:R-:W-:Y:S02]  /*1540*/  IADD3 R32, R29, -0x3f2aaaab, RZ ;  /* 0xc0d555551d207810 */ /* 0x000fe40007ffe0ff */
[----:B------:R-:W-:Y:S01]  /*1550*/  FFMA.FTZ R30, R35, 0.69314718246459960938, R30 ;  /* 0x3f317218231e7823 */ /* 0x000fe2000001001e */
[----:B------:R-:W-:Y:S01]  /*1560*/  FMUL R33, R34, R33 ;  /* 0x0000002122217220 */ /* 0x000fe20000400000 */
[----:B------:R-:W-:Y:S01]  /*1570*/  @P5 MOV R35, 0x7f800000 ;  /* 0x7f80000000235802 */ /* 0x000fe20000000f00 */
[----:B------:R-:W-:Y:S01]  /*1580*/  @!P6 FMUL R36, R36, 0.5 ;  /* 0x3f0000002424e820 */ /* 0x000fe20000400000 */
[----:B------:R-:W-:Y:S01]  /*1590*/  LOP3.LUT R32, R32, 0xff800000, RZ, 0xc0, !PT ;  /* 0xff80000020207812 */ /* 0x000fe200078ec0ff */
[----:B------:R-:W-:Y:S01]  /*15a0*/  FFMA.FTZ R33, R34, R33, R34 ;  /* 0x0000002122217223 */ /* 0x000fe20000010022 */
[----:B------:R-:W-:Y:S01]  /*15b0*/  ISETP.GE.U32.AND P2, PT, R14, 0x7f800000, PT ;  /* 0x7f8000000e00780c */ /* 0x000fe20003f46070 */
[----:B------:R-:W-:Y:S01]  /*15c0*/  @P5 FFMA.FTZ R30, R24, R35, +INF ;  /* 0x7f800000181e5423 */ /* 0x000fe20000010023 */
[----:B------:R-:W-:Y:S01]  /*15d0*/  IADD3 R34, R29, -R32, RZ ;  /* 0x800000201d227210 */ /* 0x000fe20007ffe0ff */
[----:B------:R-:W1:Y:S01]  /*15e0*/  MUFU.EX2 R35, R36 ;  /* 0x0000002400237308 */ /* 0x000e620000000800 */
[----:B------:R-:W-:-:S03]  /*15f0*/  I2FP.F32.S32 R0, R15 ;  /* 0x0000000f00007245 */ /* 0x000fc60000201400 */
[----:B------:R-:W-:-:S04]  /*1600*/  FADD R34, R34, -1 ;  /* 0xbf80000022227421 */ /* 0x000fc80000000000 */
[C---:B------:R-:W-:Y:S02]  /*1610*/  FFMA.FTZ R15, R34.reuse, -R27, 0.14084610342979431152 ;  /* 0x3e1039f6220f7423 */ /* 0x040fe4000001081b */
[----:B------:R-:W-:Y:S02]  /*1620*/  @P2 MOV R37, 0x7f800000 ;  /* 0x7f80000000252802 */ /* 0x000fe40000000f00 */
[----:B------:R-:W-:Y:S01]  /*1630*/  FFMA.FTZ R15, R34, R15, -0.12148627638816833496 ;  /* 0xbdf8cdcc220f7423 */ /* 0x000fe2000001000f */
[----:B------:R-:W-:Y:S02]  /*1640*/  FFMA.FTZ R0, R0, 1.1920928955078125e-07, RZ ;  /* 0x3400000000007823 */ /* 0x000fe400000100ff */
[----:B------:R-:W-:Y:S01]  /*1650*/  @P2 FFMA.FTZ R25, R14, R37, +INF ;  /* 0x7f8000000e192423 */ /* 0x000fe20000010025 */
[----:B------:R-:W-:Y:S01]  /*1660*/  FFMA.FTZ R15, R34, R15, 0.13980610668659210205 ;  /* 0x3e0f2955220f7423 */ /* 0x000fe2000001000f */
[----:B-1----:R-:W-:Y:S01]  /*1670*/  @!P6 FMUL R35, R35, R35 ;  /* 0x000000232323e220 */ /* 0x002fe20000400000 */
[----:B------:R-:W-:Y:S01]  /*1680*/  FSETP.NEU.AND P2, PT, R14, RZ, PT ;  /* 0x000000ff0e00720b */ /* 0x000fe20003f4d000 */
[----:B------:R-:W-:Y:S01]  /*1690*/  FFMA.FTZ R14, R0, 0.69314718246459960938, R33 ;  /* 0x3f317218000e7823 */ /* 0x000fe20000010021 */
[----:B------:R-:W-:Y:S01]  /*16a0*/  FFMA.FTZ R33, R34, R15, -0.16684235632419586182 ;  /* 0xbe2ad8b922217423 */ /* 0x000fe2000001000f */
[----:B------:R-:W-:-:S05]  /*16b0*/  FADD R15, R35, 1 ;  /* 0x3f800000230f7421 */ /* 0x000fca0000000000 */
[----:B------:R-:W-:-:S04]  /*16c0*/  IADD3 R0, R15, -0x3f2aaaab, RZ ;  /* 0xc0d555550f007810 */ /* 0x000fc80007ffe0ff */
[----:B------:R-:W-:Y:S02]  /*16d0*/  LOP3.LUT R0, R0, 0xff800000, RZ, 0xc0, !PT ;  /* 0xff80000000007812 */ /* 0x000fe400078ec0ff */
[----:B------:R-:W-:Y:S02]  /*16e0*/  FSETP.NEU.AND P5, PT, R24, RZ, PT ;  /* 0x000000ff1800720b */ /* 0x000fe40003fad000 */
[----:B------:R-:W-:Y:S01]  /*16f0*/  IADD3 R24, R15, -R0, RZ ;  /* 0x800000000f187210 */ /* 0x000fe20007ffe0ff */
[----:B------:R-:W-:-:S04]  /*1700*/  FFMA.FTZ R33, R34, R33, 0.20012299716472625732 ;  /* 0x3e4ced0b22217423 */ /* 0x000fc80000010021 */
[----:B------:R-:W-:Y:S01]  /*1710*/  FADD R24, R24, -1 ;  /* 0xbf80000018187421 */ /* 0x000fe20000000000 */
[----:B------:R-:W-:-:S03]  /*1720*/  FFMA.FTZ R33, R34, R33, -0.24999669194221496582 ;  /* 0xbe7fff2222217423 */ /* 0x000fc60000010021 */
[----:B------:R-:W-:Y:S01]  /*1730*/  FFMA.FTZ R35, R24, -R27, 0.14084610342979431152 ;  /* 0x3e1039f618237423 */ /* 0x000fe2000001081b */
[----:B------:R-:W-:-:S03]  /*1740*/  FFMA.FTZ R33, R34, R33, 0.33333182334899902344 ;  /* 0x3eaaaa7822217423 */ /* 0x000fc60000010021 */
[----:B------:R-:W-:Y:S01]  /*1750*/  FFMA.FTZ R35, R24, R35, -0.12148627638816833496 ;  /* 0xbdf8cdcc18237423 */ /* 0x000fe20000010023 */
[----:B------:R-:W-:-:S03]  /*1760*/  FFMA.FTZ R33, R34, R33, -0.5 ;  /* 0xbf00000022217423 */ /* 0x000fc60000010021 */
[----:B------:R-:W-:Y:S01]  /*1770*/  FFMA.FTZ R35, R24, R35, 0.13980610668659210205 ;  /* 0x3e0f295518237423 */ /* 0x000fe20000010023 */
[----:B------:R-:W-:-:S03]  /*1780*/  FMUL R33, R34, R33 ;  /* 0x0000002122217220 */ /* 0x000fc60000400000 */
[----:B------:R-:W-:Y:S01]  /*1790*/  FFMA.FTZ R35, R24, R35, -0.16684235632419586182 ;  /* 0xbe2ad8b918237423 */ /* 0x000fe20000010023 */
[----:B------:R-:W-:Y:S01]  /*17a0*/  FFMA.FTZ R33, R34, R33, R34 ;  /* 0x0000002122217223 */ /* 0x000fe20000010022 */
[----:B------:R-:W-:Y:S02]  /*17b0*/  FMUL R34, R7, 1.4426950216293334961 ;  /* 0x3fb8aa3b07227820 */ /* 0x000fe40000400000 */
[----:B------:R-:W-:-:S03]  /*17c0*/  FFMA.FTZ R35, R24, R35, 0.20012299716472625732 ;  /* 0x3e4ced0b18237423 */ /* 0x000fc60000010023 */
[----:B------:R-:W-:Y:S01]  /*17d0*/  FSETP.GEU.AND P6, PT, R34, -126, PT ;  /* 0xc2fc00002200780b */ /* 0x000fe20003fce000 */
[----:B------:R-:W-:-:S04]  /*17e0*/  FFMA.FTZ R35, R24, R35, -0.24999669194221496582 ;  /* 0xbe7fff2218237423 */ /* 0x000fc80000010023 */
[----:B------:R-:W-:-:S04]  /*17f0*/  FFMA.FTZ R35, R24, R35, 0.33333182334899902344 ;  /* 0x3eaaaa7818237423 */ /* 0x000fc80000010023 */
[----:B------:R-:W-:-:S04]  /*1800*/  FFMA.FTZ R35, R24, R35, -0.5 ;  /* 0xbf00000018237423 */ /* 0x000fc80000010023 */
[----:B------:R-:W-:Y:S01]  /*1810*/  FMUL R35, R24, R35 ;  /* 0x0000002318237220 */ /* 0x000fe20000400000 */
[----:B------:R-:W-:-:S03]  /*1820*/  @!P6 FMUL R34, R34, 0.5 ;  /* 0x3f0000002222e820 */ /* 0x000fc60000400000 */
[----:B------:R-:W-:Y:S02]  /*1830*/  FFMA.FTZ R37, R24, R35, R24 ;  /* 0x0000002318257223 */ /* 0x000fe40000010018 */
[----:B------:R-:W1:Y:S01]  /*1840*/  MUFU.EX2 R35, R34 ;  /* 0x0000002200237308 */ /* 0x000e620000000800 */
[----:B------:R-:W-:Y:S01]  /*1850*/  I2FP.F32.S32 R0, R0 ;  /* 0x0000000000007245 */ /* 0x000fe20000201400 */
[----:B-1----:R-:W-:Y:S01]  /*1860*/  @!P6 FMUL R35, R35, R35 ;  /* 0x000000232323e220 */ /* 0x002fe20000400000 */
[----:B------:R-:W-:-:S03]  /*1870*/  FSETP.GT.AND P6, PT, R8, 20, PT ;  /* 0x41a000000800780b */ /* 0x000fc60003fc4000 */
[----:B------:R-:W-:-:S04]  /*1880*/  FFMA.FTZ R0, R0, 1.1920928955078125e-07, RZ ;  /* 0x3400000000007823 */ /* 0x000fc800000100ff */
[----:B------:R-:W-:Y:S01]  /*1890*/  FFMA.FTZ R24, R0, 0.69314718246459960938, R37 ;  /* 0x3f31721800187823 */ /* 0x000fe20000010025 */
[----:B------:R-:W-:-:S05]  /*18a0*/  I2FP.F32.S32 R0, R32 ;  /* 0x0000002000007245 */ /* 0x000fca0000201400 */
[----:B------:R-:W-:Y:S01]  /*18b0*/  @!P6 FSEL R8, R31, -INF , P4 ;  /* 0xff8000001f08e808 */ /* 0x000fe20002000000 */
[----:B------:R-:W-:Y:S01]  /*18c0*/  FADD R31, R35, 1 ;  /* 0x3f800000231f7421 */ /* 0x000fe20000000000 */
[----:B------:R-:W-:-:S04]  /*18d0*/  FFMA.FTZ R34, R0, 1.1920928955078125e-07, RZ ;  /* 0x3400000000227823 */ /* 0x000fc800000100ff */
[----:B------:R-:W-:-:S04]  /*18e0*/  IADD3 R32, R31, -0x3f2aaaab, RZ ;  /* 0xc0d555551f207810 */ /* 0x000fc80007ffe0ff */
[----:B------:R-:W-:-:S04]  /*18f0*/  LOP3.LUT R0, R32, 0xff800000, RZ, 0xc0, !PT ;  /* 0xff80000020007812 */ /* 0x000fc800078ec0ff */
[----:B------:R-:W-:Y:S02]  /*1900*/  IADD3 R32, R31, -R0, RZ ;  /* 0x800000001f207210 */ /* 0x000fe40007ffe0ff */
[----:B------:R-:W-:-:S03]  /*1910*/  ISETP.GE.U32.AND P4, PT, R29, 0x7f800000, PT ;  /* 0x7f8000001d00780c */ /* 0x000fc60003f86070 */
[----:B------:R-:W-:Y:S01]  /*1920*/  FADD R32, R32, -1 ;  /* 0xbf80000020207421 */ /* 0x000fe20000000000 */
[----:B------:R-:W-:-:S03]  /*1930*/  FFMA.FTZ R34, R34, 0.69314718246459960938, R33 ;  /* 0x3f31721822227823 */ /* 0x000fc60000010021 */
[----:B------:R-:W-:-:S04]  /*1940*/  FFMA.FTZ R33, R32, -R27, 0.14084610342979431152 ;  /* 0x3e1039f620217423 */ /* 0x000fc8000001081b */
[C---:B------:R-:W-:Y:S02]  /*1950*/  FFMA.FTZ R33, R32.reuse, R33, -0.12148627638816833496 ;  /* 0xbdf8cdcc20217423 */ /* 0x040fe40000010021 */
[----:B------:R-:W-:Y:S02]  /*1960*/  @P4 MOV R36, 0x7f800000 ;  /* 0x7f80000000244802 */ /* 0x000fe40000000f00 */
[----:B------:R-:W-:-:S04]  /*1970*/  FFMA.FTZ R33, R32, R33, 0.13980610668659210205 ;  /* 0x3e0f295520217423 */ /* 0x000fc80000010021 */
[----:B------:R-:W-:Y:S01]  /*1980*/  FFMA.FTZ R33, R32, R33, -0.16684235632419586182 ;  /* 0xbe2ad8b920217423 */ /* 0x000fe20000010021 */
[----:B------:R-:W-:Y:S01]  /*1990*/  @P4 FFMA.FTZ R34, R29, R36, +INF ;  /* 0x7f8000001d224423 */ /* 0x000fe20000010024 */
[----:B--2---:R-:W-:Y:S02]  /*19a0*/  FMUL R36, R16, 1.4426950216293334961 ;  /* 0x3fb8aa3b10247820 */ /* 0x004fe40000400000 */
        /* <DEDUP_REMOVED lines=9> */
[----:B------:R-:W-:Y:S02]  /*1a40*/  I2FP.F32.S32 R0, R0 ;  /* 0x0000000000007245 */ /* 0x000fe40000201400 */
[----:B------:R-:W-:Y:S01]  /*1a50*/  FSETP.GT.AND P6, PT, R9, 20, PT ;  /* 0x41a000000900780b */ /* 0x000fe20003fc4000 */
[----:B-1----:R-:W-:-:S04]  /*1a60*/  @!P4 FMUL R32, R32, R32 ;  /* 0x000000202020c220 */ /* 0x002fc80000400000 */
[----:B------:R-:W-:Y:S01]  /*1a70*/  FADD R32, R32, 1 ;  /* 0x3f80000020207421 */ /* 0x000fe20000000000 */
[----:B------:R-:W-:-:S04]  /*1a80*/  FFMA.FTZ R0, R0, 1.1920928955078125e-07, RZ ;  /* 0x3400000000007823 */ /* 0x000fc800000100ff */
[----:B------:R-:W-:Y:S01]  /*1a90*/  IADD3 R35, R32, -0x3f2aaaab, RZ ;  /* 0xc0d5555520237810 */ /* 0x000fe20007ffe0ff */
[----:B------:R-:W-:-:S03]  /*1aa0*/  FFMA.FTZ R33, R0, 0.69314718246459960938, R33 ;  /* 0x3f31721800217823 */ /* 0x000fc60000010021 */
[----:B------:R-:W-:-:S04]  /*1ab0*/  LOP3.LUT R35, R35, 0xff800000, RZ, 0xc0, !PT ;  /* 0xff80000023237812 */ /* 0x000fc800078ec0ff */
[----:B------:R-:W-:Y:S02]  /*1ac0*/  IADD3 R0, R32, -R35, RZ ;  /* 0x8000002320007210 */ /* 0x000fe40007ffe0ff */
[----:B------:R-:W-:-:S03]  /*1ad0*/  @!P6 FSEL R9, R25, -INF , P2 ;  /* 0xff8000001909e808 */ /* 0x000fc60001000000 */
[----:B------:R-:W-:-:S04]  /*1ae0*/  FADD R0, R0, -1 ;  /* 0xbf80000000007421 */ /* 0x000fc80000000000 */
[----:B------:R-:W-:-:S04]  /*1af0*/  FFMA.FTZ R25, R0, -R27, 0.14084610342979431152 ;  /* 0x3e1039f600197423 */ /* 0x000fc8000001081b */
[----:B------:R-:W-:-:S04]  /*1b00*/  FFMA.FTZ R25, R0, R25, -0.12148627638816833496 ;  /* 0xbdf8cdcc00197423 */ /* 0x000fc80000010019 */
[----:B------:R-:W-:-:S04]  /*1b10*/  FFMA.FTZ R25, R0, R25, 0.13980610668659210205 ;  /* 0x3e0f295500197423 */ /* 0x000fc80000010019 */
[----:B------:R-:W-:Y:S01]  /*1b20*/  FFMA.FTZ R25, R0, R25, -0.16684235632419586182 ;  /* 0xbe2ad8b900197423 */ /* 0x000fe20000010019 */
[----:B------:R-:W-:-:S03]  /*1b30*/  FMUL R36, R17, 1.4426950216293334961 ;  /* 0x3fb8aa3b11247820 */ /* 0x000fc60000400000 */
[----:B------:R-:W-:Y:S02]  /*1b40*/  FFMA.FTZ R25, R0, R25, 0.20012299716472625732 ;  /* 0x3e4ced0b00197423 */ /* 0x000fe40000010019 */
[----:B------:R-:W-:Y:S02]  /*1b50*/  FSETP.GEU.AND P2, PT, R36, -126, PT ;  /* 0xc2fc00002400780b */ /* 0x000fe40003f4e000 */
[----:B------:R-:W-:-:S04]  /*1b60*/  FFMA.FTZ R25, R0, R25, -0.24999669194221496582 ;  /* 0xbe7fff2200197423 */ /* 0x000fc80000010019 */
[----:B------:R-:W-:-:S04]  /*1b70*/  FFMA.FTZ R25, R0, R25, 0.33333182334899902344 ;  /* 0x3eaaaa7800197423 */ /* 0x000fc80000010019 */
[----:B------:R-:W-:-:S04]  /*1b80*/  FFMA.FTZ R25, R0, R25, -0.5 ;  /* 0xbf00000000197423 */ /* 0x000fc80000010019 */
[----:B------:R-:W-:Y:S01]  /*1b90*/  FMUL R25, R0, R25 ;  /* 0x0000001900197220 */ /* 0x000fe20000400000 */
[----:B------:R-:W-:Y:S01]  /*1ba0*/  @!P2 FMUL R36, R36, 0.5 ;  /* 0x3f0000002424a820 */ /* 0x000fe20000400000 */
[----:B------:R-:W-:Y:S02]  /*1bb0*/  FSETP.NEU.AND P4, PT, R29, RZ, PT ;  /* 0x000000ff1d00720b */ /* 0x000fe40003f8d000 */
[----:B------:R-:W-:Y:S02]  /*1bc0*/  FFMA.FTZ R29, R0, R25, R0 ;  /* 0x00000019001d7223 */ /* 0x000fe40000010000 */
[----:B------:R-:W1:Y:S01]  /*1bd0*/  MUFU.EX2 R25, R36 ;  /* 0x0000002400197308 */ /* 0x000e620000000800 */
[----:B------:R-:W-:Y:S02]  /*1be0*/  I2FP.F32.S32 R0, R35 ;  /* 0x0000002300007245 */ /* 0x000fe40000201400 */
[----:B------:R-:W-:-:S03]  /*1bf0*/  FSETP.GT.AND P6, PT, R10, 20, PT ;  /* 0x41a000000a00780b */ /* 0x000fc60003fc4000 */
[----:B------:R-:W-:Y:S01]  /*1c00*/  FFMA.FTZ R0, R0, 1.1920928955078125e-07, RZ ;  /* 0x3400000000007823 */ /* 0x000fe200000100ff */
[----:B-1----:R-:W-:-:S04]  /*1c10*/  @!P2 FMUL R25, R25, R25 ;  /* 0x000000191919a220 */ /* 0x002fc80000400000 */
[----:B------:R-:W-:Y:S01]  /*1c20*/  FADD R25, R25, 1 ;  /* 0x3f80000019197421 */ /* 0x000fe20000000000 */
[----:B------:R-:W-:-:S04]  /*1c30*/  FFMA.FTZ R29, R0, 0.69314718246459960938, R29 ;  /* 0x3f317218001d7823 */ /* 0x000fc8000001001d */
[----:B------:R-:W-:-:S04]  /*1c40*/  IADD3 R0, R25, -0x3f2aaaab, RZ ;  /* 0xc0d5555519007810 */ /* 0x000fc80007ffe0ff */
[----:B------:R-:W-:Y:S02]  /*1c50*/  LOP3.LUT R0, R0, 0xff800000, RZ, 0xc0, !PT ;  /* 0xff80000000007812 */ /* 0x000fe400078ec0ff */
[----:B------:R-:W-:Y:S02]  /*1c60*/  @!P6 FSEL R10, R30, -INF , P5 ;  /* 0xff8000001e0ae808 */ /* 0x000fe40002800000 */
[----:B------:R-:W-:-:S05]  /*1c70*/  IADD3 R30, R25, -R0, RZ ;  /* 0x80000000191e7210 */ /* 0x000fca0007ffe0ff */
[----:B------:R-:W-:-:S04]  /*1c80*/  FADD R30, R30, -1 ;  /* 0xbf8000001e1e7421 */ /* 0x000fc80000000000 */
[----:B------:R-:W-:Y:S01]  /*1c90*/  FFMA.FTZ R35, R30, -R27, 0.14084610342979431152 ;  /* 0x3e1039f61e237423 */ /* 0x000fe2000001081b */
[----:B------:R-:W-:-:S03]  /*1ca0*/  FSETP.GT.AND P2, PT, R11, 20, PT ;  /* 0x41a000000b00780b */ /* 0x000fc60003f44000 */
[----:B------:R-:W-:-:S04]  /*1cb0*/  FFMA.FTZ R35, R30, R35, -0.12148627638816833496 ;  /* 0xbdf8cdcc1e237423 */ /* 0x000fc80000010023 */
[----:B------:R-:W-:Y:S01]  /*1cc0*/  FFMA.FTZ R35, R30, R35, 0.13980610668659210205 ;  /* 0x3e0f29551e237423 */ /* 0x000fe20000010023 */
[----:B------:R-:W-:-:S03]  /*1cd0*/  FMUL R37, R18, 1.4426950216293334961 ;  /* 0x3fb8aa3b12257820 */ /* 0x000fc60000400000 */
[----:B------:R-:W-:-:S04]  /*1ce0*/  FFMA.FTZ R35, R30, R35, -0.16684235632419586182 ;  /* 0xbe2ad8b91e237423 */ /* 0x000fc80000010023 */
[----:B------:R-:W-:Y:S01]  /*1cf0*/  FFMA.FTZ R35, R30, R35, 0.20012299716472625732 ;  /* 0x3e4ced0b1e237423 */ /* 0x000fe20000010023 */
[----:B------:R-:W-:Y:S02]  /*1d00*/  @!P2 FSEL R11, R34, -INF , P4 ;  /* 0xff800000220ba808 */ /* 0x000fe40002000000 */
        /* <DEDUP_REMOVED lines=8> */
[----:B------:R-:W-:-:S05]  /*1d90*/  I2FP.F32.S32 R0, R0 ;  /* 0x0000000000007245 */ /* 0x000fca0000201400 */
[----:B------:R-:W-:Y:S01]  /*1da0*/  FFMA.FTZ R35, R0, 1.1920928955078125e-07, RZ ;  /* 0x3400000000237823 */ /* 0x000fe200000100ff */
[----:B-1----:R-:W-:-:S04]  /*1db0*/  @!P2 FMUL R30, R30, R30 ;  /* 0x0000001e1e1ea220 */ /* 0x002fc80000400000 */
[----:B------:R-:W-:Y:S01]  /*1dc0*/  FADD R30, R30, 1 ;  /* 0x3f8000001e1e7421 */ /* 0x000fe20000000000 */
[----:B------:R-:W-:-:S04]  /*1dd0*/  FFMA.FTZ R34, R35, 0.69314718246459960938, R34 ;  /* 0x3f31721823227823 */ /* 0x000fc80000010022 */
[----:B------:R-:W-:-:S04]  /*1de0*/  IADD3 R35, R30, -0x3f2aaaab, RZ ;  /* 0xc0d555551e237810 */ /* 0x000fc80007ffe0ff */
[----:B------:R-:W-:-:S04]  /*1df0*/  LOP3.LUT R35, R35, 0xff800000, RZ, 0xc0, !PT ;  /* 0xff80000023237812 */ /* 0x000fc800078ec0ff */
[----:B------:R-:W-:-:S05]  /*1e00*/  IADD3 R36, R30, -R35, RZ ;  /* 0x800000231e247210 */ /* 0x000fca0007ffe0ff */
[----:B------:R-:W-:-:S04]  /*1e10*/  FADD R36, R36, -1 ;  /* 0xbf80000024247421 */ /* 0x000fc80000000000 */
[----:B------:R-:W-:-:S04]  /*1e20*/  FFMA.FTZ R0, R36, -R27, 0.14084610342979431152 ;  /* 0x3e1039f624007423 */ /* 0x000fc8000001081b */
[----:B------:R-:W-:-:S04]  /*1e30*/  FFMA.FTZ R37, R36, R0, -0.12148627638816833496 ;  /* 0xbdf8cdcc24257423 */ /* 0x000fc80000010000 */
[----:B------:R-:W-:-:S04]  /*1e40*/  FFMA.FTZ R37, R36, R37, 0.13980610668659210205 ;  /* 0x3e0f295524257423 */ /* 0x000fc80000010025 */
[----:B------:R-:W-:-:S04]  /*1e50*/  FFMA.FTZ R37, R36, R37, -0.16684235632419586182 ;  /* 0xbe2ad8b924257423 */ /* 0x000fc80000010025 */
[----:B------:R-:W-:-:S04]  /*1e60*/  FFMA.FTZ R37, R36, R37, 0.20012299716472625732 ;  /* 0x3e4ced0b24257423 */ /* 0x000fc80000010025 */
[----:B------:R-:W-:-:S04]  /*1e70*/  FFMA.FTZ R37, R36, R37, -0.24999669194221496582 ;  /* 0xbe7fff2224257423 */ /* 0x000fc80000010025 */
[----:B------:R-:W-:Y:S01]  /*1e80*/  FFMA.FTZ R37, R36, R37, 0.33333182334899902344 ;  /* 0x3eaaaa7824257423 */ /* 0x000fe20000010025 */
[----:B------:R-:W-:-:S03]  /*1e90*/  I2FP.F32.S32 R0, R35 ;  /* 0x0000002300007245 */ /* 0x000fc60000201400 */
[----:B------:R-:W-:-:S04]  /*1ea0*/  FFMA.FTZ R37, R36, R37, -0.5 ;  /* 0xbf00000024257423 */ /* 0x000fc80000010025 */
[----:B------:R-:W-:Y:S01]  /*1eb0*/  FMUL R37, R36, R37 ;  /* 0x0000002524257220 */ /* 0x000fe20000400000 */
[----:B------:R-:W-:-:S03]  /*1ec0*/  FFMA.FTZ R0, R0, 1.1920928955078125e-07, RZ ;  /* 0x3400000000007823 */ /* 0x000fc600000100ff */
[----:B------:R-:W-:-:S04]  /*1ed0*/  FFMA.FTZ R37, R36, R37, R36 ;  /* 0x0000002524257223 */ /* 0x000fc80000010024 */
[----:B------:R-:W-:Y:S01]  /*1ee0*/  FFMA.FTZ R35, R0, 0.69314718246459960938, R37 ;  /* 0x3f31721800237823 */ /* 0x000fe20000010025 */
[----:B------:R-:W-:-:S05]  /*1ef0*/  FMUL R0, R19, 1.4426950216293334961 ;  /* 0x3fb8aa3b13007820 */ /* 0x000fca0000400000 */
[----:B------:R-:W-:-:S13]  /*1f00*/  FSETP.GEU.AND P2, PT, R0, -126, PT ;  /* 0xc2fc00000000780b */ /* 0x000fda0003f4e000 */
[----:B------:R-:W-:-:S04]  /*1f10*/  @!P2 FMUL R0, R0, 0.5 ;  /* 0x3f0000000000a820 */ /* 0x000fc80000400000 */
[----:B------:R-:W1:Y:S02]  /*1f20*/  MUFU.EX2 R36, R0 ;  /* 0x0000000000247308 */ /* 0x000e640000000800 */
[----:B-1----:R-:W-:-:S04]  /*1f30*/  @!P2 FMUL R36, R36, R36 ;  /* 0x000000242424a220 */ /* 0x002fc80000400000 */
[----:B------:R-:W-:-:S05]  /*1f40*/  FADD R36, R36, 1 ;  /* 0x3f80000024247421 */ /* 0x000fca0000000000 */
        /* <DEDUP_REMOVED lines=10> */
[----:B------:R-:W-:-:S04]  /*1ff0*/  FFMA.FTZ R27, R0, R27, 0.33333182334899902344 ;  /* 0x3eaaaa78001b7423 */ /* 0x000fc8000001001b */
[----:B------:R-:W-:Y:S01]  /*2000*/  FFMA.FTZ R27, R0, R27, -0.5 ;  /* 0xbf000000001b7423 */ /* 0x000fe2000001001b */
[----:B------:R-:W-:-:S03]  /*2010*/  ISETP.GE.U32.AND P2, PT, R36, 0x7f800000, PT ;  /* 0x7f8000002400780c */ /* 0x000fc60003f46070 */
[----:B------:R-:W-:-:S04]  /*2020*/  FMUL R27, R0, R27 ;  /* 0x0000001b001b7220 */ /* 0x000fc80000400000 */
[----:B------:R-:W-:Y:S01]  /*2030*/  FFMA.FTZ R27, R0, R27, R0 ;  /* 0x0000001b001b7223 */ /* 0x000fe20000010000 */
[----:B------:R-:W-:-:S05]  /*2040*/  I2FP.F32.S32 R0, R37 ;  /* 0x0000002500007245 */ /* 0x000fca0000201400 */
[----:B------:R-:W-:Y:S01]  /*2050*/  FFMA.FTZ R0, R0, 1.1920928955078125e-07, RZ ;  /* 0x3400000000007823 */ /* 0x000fe200000100ff */
[----:B------:R-:W-:-:S03]  /*2060*/  FSETP.GT.AND P4, PT, R19, 20, PT ;  /* 0x41a000001300780b */ /* 0x000fc60003f84000 */
[----:B------:R-:W-:Y:S01]  /*2070*/  FFMA.FTZ R0, R0, 0.69314718246459960938, R27 ;  /* 0x3f31721800007823 */ /* 0x000fe2000001001b */
[----:B------:R-:W-:-:S05]  /*2080*/  @P2 MOV R27, 0x7f800000 ;  /* 0x7f800000001b2802 */ /* 0x000fca0000000f00 */
[----:B------:R-:W-:Y:S01]  /*2090*/  @P2 FFMA.FTZ R0, R36, R27, +INF ;  /* 0x7f80000024002423 */ /* 0x000fe2000001001b */
[----:B------:R-:W-:Y:S02]  /*20a0*/  ISETP.GE.U32.AND P2, PT, R30, 0x7f800000, PT ;  /* 0x7f8000001e00780c */ /* 0x000fe40003f46070 */
[----:B------:R-:W-:-:S04]  /*20b0*/  FSETP.NEU.AND P5, PT, R36, RZ, PT ;  /* 0x000000ff2400720b */ /* 0x000fc80003fad000 */
[----:B------:R-:W-:Y:S02]  /*20c0*/  @!P4 FSEL R19, R0, -INF , P5 ;  /* 0xff8000000013c808 */ /* 0x000fe40002800000 */
[----:B------:R-:W-:Y:S02]  /*20d0*/  FSETP.GT.AND P5, PT, R18, 20, PT ;  /* 0x41a000001200780b */ /* 0x000fe40003fa4000 */
[----:B------:R-:W-:-:S03]  /*20e0*/  ISETP.GE.U32.AND P4, PT, R25, 0x7f800000, PT ;  /* 0x7f8000001900780c */ /* 0x000fc60003f86070 */
[----:B------:R-:W-:Y:S02]  /*20f0*/  @P2 MOV R27, 0x7f800000 ;  /* 0x7f800000001b2802 */ /* 0x000fe40000000f00 */
[----:B------:R-:W-:-:S03]  /*2100*/  ISETP.GE.U32.AND P6, PT, R32, 0x7f800000, PT ;  /* 0x7f8000002000780c */ /* 0x000fc60003fc6070 */
[C---:B------:R-:W-:Y:S01]  /*2110*/  @P2 FFMA.FTZ R35, R30.reuse, R27, +INF ;  /* 0x7f8000001e232423 */ /* 0x040fe2000001001b */
[----:B------:R-:W-:-:S04]  /*2120*/  FSETP.NEU.AND P2, PT, R30, RZ, PT ;  /* 0x000000ff1e00720b */ /* 0x000fc80003f4d000 */
[----:B------:R-:W-:Y:S02]  /*2130*/  @!P5 FSEL R18, R35, -INF , P2 ;  /* 0xff8000002312d808 */ /* 0x000fe40001000000 */
[----:B------:R-:W-:Y:S02]  /*2140*/  ISETP.GE.U32.AND P5, PT, R31, 0x7f800000, PT ;  /* 0x7f8000001f00780c */ /* 0x000fe40003fa6070 */
[----:B------:R-:W-:Y:S02]  /*2150*/  FSETP.GT.AND P2, PT, R17, 20, PT ;  /* 0x41a000001100780b */ /* 0x000fe40003f44000 */
[----:B------:R-:W-:Y:S02]  /*2160*/  @P4 MOV R0, 0x7f800000 ;  /* 0x7f80000000004802 */ /* 0x000fe40000000f00 */
[----:B------:R-:W-:-:S03]  /*2170*/  @P6 MOV R27, 0x7f800000 ;  /* 0x7f800000001b6802 */ /* 0x000fc60000000f00 */
[C---:B------:R-:W-:Y:S01]  /*2180*/  @P4 FFMA.FTZ R34, R25.reuse, R0, +INF ;  /* 0x7f80000019224423 */ /* 0x040fe20000010000 */
[----:B------:R-:W-:Y:S01]  /*2190*/  FSETP.NEU.AND P4, PT, R25, RZ, PT ;  /* 0x000000ff1900720b */ /* 0x000fe20003f8d000 */
[----:B------:R-:W-:Y:S01]  /*21a0*/  @P6 FFMA.FTZ R29, R32, R27, +INF ;  /* 0x7f800000201d6423 */ /* 0x000fe2000001001b */
[----:B------:R-:W-:Y:S02]  /*21b0*/  FSETP.GT.AND P6, PT, R16, 20, PT ;  /* 0x41a000001000780b */ /* 0x000fe40003fc4000 */
[----:B------:R-:W-:Y:S02]  /*21c0*/  @P5 MOV R0, 0x7f800000 ;  /* 0x7f80000000005802 */ /* 0x000fe40000000f00 */
[----:B------:R-:W-:Y:S02]  /*21d0*/  @!P2 FSEL R17, R34, -INF , P4 ;  /* 0xff8000002211a808 */ /* 0x000fe40002000000 */
[----:B------:R-:W-:Y:S02]  /*21e0*/  FSETP.GT.AND P4, PT, R7, 20, PT ;  /* 0x41a000000700780b */ /* 0x000fe40003f84000 */
[----:B------:R-:W-:Y:S01]  /*21f0*/  ISETP.GE.U32.AND P2, PT, R15, 0x7f800000, PT ;  /* 0x7f8000000f00780c */ /* 0x000fe20003f46070 */
[----:B------:R-:W-:Y:S01]  /*2200*/  @P5 FFMA.FTZ R33, R31, R0, +INF ;  /* 0x7f8000001f215423 */ /* 0x000fe20000010000 */
[----:B------:R-:W-:-:S04]  /*2210*/  FSETP.NEU.AND P5, PT, R32, RZ, PT ;  /* 0x000000ff2000720b */ /* 0x000fc80003fad000 */
[----:B------:R-:W-:Y:S02]  /*2220*/  @!P6 FSEL R16, R29, -INF , P5 ;  /* 0xff8000001d10e808 */ /* 0x000fe40002800000 */
[----:B------:R-:W-:Y:S02]  /*2230*/  FSETP.NEU.AND P6, PT, R31, RZ, PT ;  /* 0x000000ff1f00720b */ /* 0x000fe40003fcd000 */
[----:B------:R-:W-:Y:S02]  /*2240*/  FSETP.GT.AND P5, PT, R6, 20, PT ;  /* 0x41a000000600780b */ /* 0x000fe40003fa4000 */
[----:B------:R-:W-:Y:S02]  /*2250*/  @!P4 FSEL R7, R33, -INF , P6 ;  /* 0xff8000002107c808 */ /* 0x000fe40003000000 */
[----:B------:R-:W-:Y:S02]  /*2260*/  @P2 MOV R0, 0x7f800000 ;  /* 0x7f80000000002802 */ /* 0x000fe40000000f00 */
[----:B------:R-:W-:-:S02]  /*2270*/  ISETP.GE.U32.AND P6, PT, R12, 0x7f800000, PT ;  /* 0x7f8000000c00780c */ /* 0x000fc40003fc6070 */
[----:B------:R-:W-:Y:S01]  /*2280*/  ISETP.GE.U32.AND P4, PT, R28, 0x7f800000, PT ;  /* 0x7f8000001c00780c */ /* 0x000fe20003f86070 */
[C---:B------:R-:W-:Y:S01]  /*2290*/  @P2 FFMA.FTZ R24, R15.reuse, R0, +INF ;  /* 0x7f8000000f182423 */ /* 0x040fe20000010000 */
[----:B------:R-:W-:-:S04]  /*22a0*/  FSETP.NEU.AND P2, PT, R15, RZ, PT ;  /* 0x000000ff0f00720b */ /* 0x000fc80003f4d000 */
[----:B------:R-:W-:Y:S02]  /*22b0*/  @!P5 FSEL R6, R24, -INF , P2 ;  /* 0xff8000001806d808 */ /* 0x000fe40001000000 */
[----:B------:R-:W-:Y:S02]  /*22c0*/  FSETP.GT.AND P5, PT, R5, 20, PT ;  /* 0x41a000000500780b */ /* 0x000fe40003fa4000 */
[----:B------:R-:W-:Y:S02]  /*22d0*/  FSETP.GT.AND P2, PT, R4, 20, PT ;  /* 0x41a000000400780b */ /* 0x000fe40003f44000 */
[----:B------:R-:W-:Y:S02]  /*22e0*/  @P6 MOV R25, 0x7f800000 ;  /* 0x7f80000000196802 */ /* 0x000fe40000000f00 */
[----:B------:R-:W-:-:S03]  /*22f0*/  @P4 MOV R15, 0x7f800000 ;  /* 0x7f800000000f4802 */ /* 0x000fc60000000f00 */
[C---:B------:R-:W-:Y:S01]  /*2300*/  @P6 FFMA.FTZ R14, R12.reuse, R25, +INF ;  /* 0x7f8000000c0e6423 */ /* 0x040fe20000010019 */
[----:B------:R-:W-:Y:S01]  /*2310*/  FSETP.NEU.AND P6, PT, R12, RZ, PT ;  /* 0x000000ff0c00720b */ /* 0x000fe20003fcd000 */
[C---:B------:R-:W-:Y:S01]  /*2320*/  @P4 FFMA.FTZ R13, R28.reuse, R15, +INF ;  /* 0x7f8000001c0d4423 */ /* 0x040fe2000001000f */
[----:B------:R-:W-:Y:S02]  /*2330*/  FSETP.NEU.AND P4, PT, R28, RZ, PT ;  /* 0x000000ff1c00720b */ /* 0x000fe40003f8d000 */
[----:B------:R-:W-:Y:S02]  /*2340*/  @!P5 FSEL R5, R14, -INF , P6 ;  /* 0xff8000000e05d808 */ /* 0x000fe40003000000 */
[----:B------:R-:W-:Y:S02]  /*2350*/  @!P2 FSEL R4, R13, -INF , P4 ;  /* 0xff8000000d04a808 */ /* 0x000fe40002000000 */
[----:B------:R-:W-:Y:S02]  /*2360*/  IADD3 R12, P5, R26, UR4, RZ ;  /* 0x000000041a0c7c10 */ /* 0x000fe4000ffbe0ff */
[----:B------:R-:W-:Y:S01]  /*2370*/  IADD3 R14, P6, R23, UR4, RZ ;  /* 0x00000004170e7c10 */ /* 0x000fe2000ffde0ff */
[----:B------:R-:W-:Y:S01]  /*2380*/  FMUL R7, R20, R7 ;  /* 0x0000000714077220 */ /* 0x000fe20000400000 */
[----:B------:R-:W-:Y:S01]  /*2390*/  IADD3.X R13, R22, UR5, RZ, P5, !PT ;  /* 0x00000005160d7c10 */ /* 0x000fe2000affe4ff */
[C---:B------:R-:W-:Y:S01]  /*23a0*/  FMUL R6, R20.reuse, R6 ;  /* 0x0000000614067220 */ /* 0x040fe20000400000 */
[C---:B------:R-:W-:Y:S01]  /*23b0*/  FMUL R5, R20.reuse, R5 ;  /* 0x0000000514057220 */ /* 0x040fe20000400000 */
[C---:B------:R-:W-:Y:S01]  /*23c0*/  FMUL R4, R20.reuse, R4 ;  /* 0x0000000414047220 */ /* 0x040fe20000400000 */
[----:B------:R-:W-:Y:S01]  /*23d0*/  IADD3.X R15, R21, UR5, RZ, P6, !PT ;  /* 0x00000005150f7c10 */ /* 0x000fe2000b7fe4ff */
[C---:B------:R-:W-:Y:S01]  /*23e0*/  FMUL R8, R20.reuse, R8 ;  /* 0x0000000814087220 */ /* 0x040fe20000400000 */
[C---:B------:R-:W-:Y:S01]  /*23f0*/  FMUL R9, R20.reuse, R9 ;  /* 0x0000000914097220 */ /* 0x040fe20000400000 */
[C---:B------:R-:W-:Y:S01]  /*2400*/  FMUL R10, R20.reuse, R10 ;  /* 0x0000000a140a7220 */ /* 0x040fe20000400000 */
[----:B------:R-:W-:Y:S01]  /*2410*/  FMUL R11, R20, R11 ;  /* 0x0000000b140b7220 */ /* 0x000fe20000400000 */
[----:B------:R-:W-:Y:S01]  /*2420*/  IADD3 R2, P2, R2, UR4, RZ ;  /* 0x0000000402027c10 */ /* 0x000fe2000ff5e0ff */
[----:B------:R1:W-:Y:S03]  /*2430*/  @P0 STG.E.128 desc[UR12][R12.64], R4 ;  /* 0x000000040c000986 */ /* 0x0003e6000c101d0c */
[----:B------:R-:W-:Y:S01]  /*2440*/  IADD3.X R3, R3, UR5, RZ, P2, !PT ;  /* 0x0000000503037c10 */ /* 0x000fe200097fe4ff */
[----:B------:R1:W-:Y:S01]  /*2450*/  @P1 STG.E.128 desc[UR12][R14.64], R8 ;  /* 0x000000080e001986 */ /* 0x0003e2000c101d0c */
[C---:B------:R-:W-:Y:S01]  /*2460*/  FMUL R18, R20.reuse, R18 ;  /* 0x0000001214127220 */ /* 0x040fe20000400000 */
[C---:B------:R-:W-:Y:S01]  /*2470*/  FMUL R17, R20.reuse, R17 ;  /* 0x0000001114117220 */ /* 0x040fe20000400000 */
[C---:B------:R-:W-:Y:S01]  /*2480*/  FMUL R16, R20.reuse, R16 ;  /* 0x0000001014107220 */ /* 0x040fe20000400000 */
[----:B------:R-:W-:Y:S01]  /*2490*/  FMUL R19, R20, R19 ;  /* 0x0000001314137220 */ /* 0x000fe20000400000 */
[----:B0-----:R-:W-:Y:S06]  /*24a0*/  @!P3 EXIT ;  /* 0x000000000000b94d */ /* 0x001fec0003800000 */
[----:B------:R-:W-:Y:S01]  /*24b0*/  STG.E.128 desc[UR12][R2.64], R16 ;  /* 0x0000001002007986 */ /* 0x000fe2000c101d0c */
[----:B------:R-:W-:Y:S05]  /*24c0*/  EXIT ;  /* 0x000000000000794d */ /* 0x000fea0003800000 */
.L_x_0:
[----:B------:R-:W-:-:S00]  /*24d0*/  BRA `(.L_x_0) ;  /* 0xfffffffc00fc7947 */ /* 0x000fc0000383ffff */
[----:B------:R-:W-:-:S00]  /*24e0*/  NOP ;  /* 0x0000000000007918 */ /* 0x000fc00000000000 */
        /* <DEDUP_REMOVED lines=9> */
.L_x_1:


//--------------------- .nv.global.init           --------------------------
	.section	.nv.global.init,"aw",@progbits
.nv.global.init:
	.type		_$_str,@object
	.size		_$_str,(.L_0 - _$_str)
_$_str:
        /*0000*/ 	.byte	0x5f, 0x5f, 0x43, 0x55, 0x44, 0x41, 0x5f, 0x46, 0x54, 0x5a, 0x00
.L_0:


//--------------------- .nv.shared.reserved.0     --------------------------
	.section	.nv.shared.reserved.0,"aw",@nobits
	.weak		__nv_reservedSMEM_offset_0_alias
	.size		__nv_reservedSMEM_offset_0_alias, 0, 0
	.other		__nv_reservedSMEM_offset_0_alias,@"STO_CUDA_RESERVED_SHARED STV_DEFAULT"
__nv_reservedSMEM_offset_0_alias:
	.zero		0


//--------------------- .nv.constant0.kda_gate_fwd_kernel --------------------------
	.section	.nv.constant0.kda_gate_fwd_kernel,"a",@progbits
	.sectionflags	@""
	.align	4
.nv.constant0.kda_gate_fwd_kernel:
	.zero		576


//--------------------- SYMBOLS --------------------------

	.type		.nv.reservedSmem.offset0,@object
	.size		.nv.reservedSmem.offset0,0x4
